	.target	sm_90a

	.elftype	@"ET_EXEC"


//--------------------- .note.nv.tkinfo           --------------------------
	.section	.note.nv.tkinfo,"",@"SHT_NOTE"
	.sectionflags	@"SHF_NOTE_NV_TKINFO"
	.tkinfo
        /*0018*/ 	.word	0x00000002
        /*0030*/ 	.string	""
        /*0030*/ 	.string	"ptxas"
        /*0030*/ 	.string	"Cuda compilation tools, release 13.0, V13.0.88"
        /*0030*/ 	.string	"Build cuda_13.0.r13.0/compiler.36424714_0"
        /*0030*/ 	.string	"-arch sm_90a -m 64 "



//--------------------- .note.nv.cuinfo           --------------------------
	.section	.note.nv.cuinfo,"",@"SHT_NOTE"
	.sectionflags	@"SHF_NOTE_NV_CUINFO"
        /*0018*/ 	.short	0x0002
        /*001a*/ 	.short	0x005a
        /*001c*/ 	.short	0x0082
	.zero		2


//--------------------- .nv.info                  --------------------------
	.section	.nv.info,"",@"SHT_CUDA_INFO"
	.align	4


	//----- nvinfo : EIATTR_REGCOUNT
	.align		4
        /*0000*/ 	.byte	0x04, 0x2f
        /*0002*/ 	.short	(.L_15 - .L_14)
	.align		4
.L_14:
        /*0004*/ 	.word	index@(_ZN7cutlass13device_kernelINS_4gemm6kernel13GemmUniversalIN4cute5tupleIJiiiiEEENS1_10collective13CollectiveMmaINS1_34MainloopSm90TmaGmmaWarpSpecializedILi5ENS5_IJNS4_1CILi2EEESB_NSA_ILi1EEEEEENS1_35KernelTmaWarpSpecializedCooperativeEEENS5_IJNSA_ILi256EEENSA_ILi128EEENSA_ILi64EEEEEENS_6half_tENS5_IJlSC_lEEESK_SL_NS4_8TiledMMAINS4_8MMA_AtomIJNS4_4SM904GMMA26MMA_64x128x16_F32F16F16_SSILNSP_5MajorE0ELSR_0ELNSP_7ScaleInE1ELSS_1EEEEEENS4_6LayoutINS5_IJSB_SC_SC_EEENS5_IJSC_NSA_ILi0EEESX_EEEEENS5_IJNS4_10UnderscoreES10_S10_EEEEENS4_23SM90_TMA_LOAD_MULTICASTENS4_14ComposedLayoutINS4_7SwizzleILi3ELi4ELi3EEENS4_18smem_ptr_flag_bitsILi16EEENSV_INS5_IJNSA_ILi8EEESI_EEENS5_IJSI_SC_EEEEEEEvNS4_8identityES13_S1D_vS1E_EENS_8epilogue10collective6detail29Sm90TmaWarpSpecializedAdapterINS1H_15DefaultEpilogueISK_SL_SL_NS1G_6thread17LinearCombinationISK_Li1EffLNS1L_9ScaleType4KindE0ELNS_15FloatRoundStyleE2ESK_EENS1_15EpilogueDefaultEEEEEvvEEEEvNT_6ParamsE)
        /*0008*/ 	.word	0x000000a8


	//----- nvinfo : EIATTR_FRAME_SIZE
	.align		4
.L_15:
        /*000c*/ 	.byte	0x04, 0x11
        /*000e*/ 	.short	(.L_17 - .L_16)
	.align		4
.L_16:
        /*0010*/ 	.word	index@(_ZN7cutlass13device_kernelINS_4gemm6kernel13GemmUniversalIN4cute5tupleIJiiiiEEENS1_10collective13CollectiveMmaINS1_34MainloopSm90TmaGmmaWarpSpecializedILi5ENS5_IJNS4_1CILi2EEESB_NSA_ILi1EEEEEENS1_35KernelTmaWarpSpecializedCooperativeEEENS5_IJNSA_ILi256EEENSA_ILi128EEENSA_ILi64EEEEEENS_6half_tENS5_IJlSC_lEEESK_SL_NS4_8TiledMMAINS4_8MMA_AtomIJNS4_4SM904GMMA26MMA_64x128x16_F32F16F16_SSILNSP_5MajorE0ELSR_0ELNSP_7ScaleInE1ELSS_1EEEEEENS4_6LayoutINS5_IJSB_SC_SC_EEENS5_IJSC_NSA_ILi0EEESX_EEEEENS5_IJNS4_10UnderscoreES10_S10_EEEEENS4_23SM90_TMA_LOAD_MULTICASTENS4_14ComposedLayoutINS4_7SwizzleILi3ELi4ELi3EEENS4_18smem_ptr_flag_bitsILi16EEENSV_INS5_IJNSA_ILi8EEESI_EEENS5_IJSI_SC_EEEEEEEvNS4_8identityES13_S1D_vS1E_EENS_8epilogue10collective6detail29Sm90TmaWarpSpecializedAdapterINS1H_15DefaultEpilogueISK_SL_SL_NS1G_6thread17LinearCombinationISK_Li1EffLNS1L_9ScaleType4KindE0ELNS_15FloatRoundStyleE2ESK_EENS1_15EpilogueDefaultEEEEEvvEEEEvNT_6ParamsE)
        /*0014*/ 	.word	0x00000000


	//----- nvinfo : EIATTR_MIN_STACK_SIZE
	.align		4
.L_17:
        /*0018*/ 	.byte	0x04, 0x12
        /*001a*/ 	.short	(.L_19 - .L_18)
	.align		4
.L_18:
        /*001c*/ 	.word	index@(_ZN7cutlass13device_kernelINS_4gemm6kernel13GemmUniversalIN4cute5tupleIJiiiiEEENS1_10collective13CollectiveMmaINS1_34MainloopSm90TmaGmmaWarpSpecializedILi5ENS5_IJNS4_1CILi2EEESB_NSA_ILi1EEEEEENS1_35KernelTmaWarpSpecializedCooperativeEEENS5_IJNSA_ILi256EEENSA_ILi128EEENSA_ILi64EEEEEENS_6half_tENS5_IJlSC_lEEESK_SL_NS4_8TiledMMAINS4_8MMA_AtomIJNS4_4SM904GMMA26MMA_64x128x16_F32F16F16_SSILNSP_5MajorE0ELSR_0ELNSP_7ScaleInE1ELSS_1EEEEEENS4_6LayoutINS5_IJSB_SC_SC_EEENS5_IJSC_NSA_ILi0EEESX_EEEEENS5_IJNS4_10UnderscoreES10_S10_EEEEENS4_23SM90_TMA_LOAD_MULTICASTENS4_14ComposedLayoutINS4_7SwizzleILi3ELi4ELi3EEENS4_18smem_ptr_flag_bitsILi16EEENSV_INS5_IJNSA_ILi8EEESI_EEENS5_IJSI_SC_EEEEEEEvNS4_8identityES13_S1D_vS1E_EENS_8epilogue10collective6detail29Sm90TmaWarpSpecializedAdapterINS1H_15DefaultEpilogueISK_SL_SL_NS1G_6thread17LinearCombinationISK_Li1EffLNS1L_9ScaleType4KindE0ELNS_15FloatRoundStyleE2ESK_EENS1_15EpilogueDefaultEEEEEvvEEEEvNT_6ParamsE)
        /*0020*/ 	.word	0x00000000
.L_19:


//--------------------- .nv.compat                --------------------------
	.section	.nv.compat,"",@"SHT_CUDA_COMPAT_INFO"
	.align	4
        /*0000*/ 	.byte	0x02, 0x09, 0x01, 0x00, 0x02, 0x02, 0x04, 0x00, 0x02, 0x05, 0x05, 0x00, 0x03, 0x07, 0x01, 0x01
        /*0010*/ 	.byte	0x02, 0x03, 0x01, 0x00, 0x02, 0x06, 0x01, 0x00, 0x04, 0x0b, 0x08, 0x00, 0x00, 0x00, 0x00, 0x00
        /*0020*/ 	.byte	0x00, 0x00, 0x00, 0x00


//--------------------- .nv.info._ZN7cutlass13device_kernelINS_4gemm6kernel13GemmUniversalIN4cute5tupleIJiiiiEEENS1_10collective13CollectiveMmaINS1_34MainloopSm90TmaGmmaWarpSpecializedILi5ENS5_IJNS4_1CILi2EEESB_NSA_ILi1EEEEEENS1_35KernelTmaWarpSpecializedCooperativeEEENS5_IJNSA_ILi256EEENSA_ILi128EEENSA_ILi64EEEEEENS_6half_tENS5_IJlSC_lEEESK_SL_NS4_8TiledMMAINS4_8MMA_AtomIJNS4_4SM904GMMA26MMA_64x128x16_F32F16F16_SSILNSP_5MajorE0ELSR_0ELNSP_7ScaleInE1ELSS_1EEEEEENS4_6LayoutINS5_IJSB_SC_SC_EEENS5_IJSC_NSA_ILi0EEESX_EEEEENS5_IJNS4_10UnderscoreES10_S10_EEEEENS4_23SM90_TMA_LOAD_MULTICASTENS4_14ComposedLayoutINS4_7SwizzleILi3ELi4ELi3EEENS4_18smem_ptr_flag_bitsILi16EEENSV_INS5_IJNSA_ILi8EEESI_EEENS5_IJSI_SC_EEEEEEEvNS4_8identityES13_S1D_vS1E_EENS_8epilogue10collective6detail29Sm90TmaWarpSpecializedAdapterINS1H_15DefaultEpilogueISK_SL_SL_NS1G_6thread17LinearCombinationISK_Li1EffLNS1L_9ScaleType4KindE0ELNS_15FloatRoundStyleE2ESK_EENS1_15EpilogueDefaultEEEEEvvEEEEvNT_6ParamsE --------------------------
	.section	.nv.info._ZN7cutlass13device_kernelINS_4gemm6kernel13GemmUniversalIN4cute5tupleIJiiiiEEENS1_10collective13CollectiveMmaINS1_34MainloopSm90TmaGmmaWarpSpecializedILi5ENS5_IJNS4_1CILi2EEESB_NSA_ILi1EEEEEENS1_35KernelTmaWarpSpecializedCooperativeEEENS5_IJNSA_ILi256EEENSA_ILi128EEENSA_ILi64EEEEEENS_6half_tENS5_IJlSC_lEEESK_SL_NS4_8TiledMMAINS4_8MMA_AtomIJNS4_4SM904GMMA26MMA_64x128x16_F32F16F16_SSILNSP_5MajorE0ELSR_0ELNSP_7ScaleInE1ELSS_1EEEEEENS4_6LayoutINS5_IJSB_SC_SC_EEENS5_IJSC_NSA_ILi0EEESX_EEEEENS5_IJNS4_10UnderscoreES10_S10_EEEEENS4_23SM90_TMA_LOAD_MULTICASTENS4_14ComposedLayoutINS4_7SwizzleILi3ELi4ELi3EEENS4_18smem_ptr_flag_bitsILi16EEENSV_INS5_IJNSA_ILi8EEESI_EEENS5_IJSI_SC_EEEEEEEvNS4_8identityES13_S1D_vS1E_EENS_8epilogue10collective6detail29Sm90TmaWarpSpecializedAdapterINS1H_15DefaultEpilogueISK_SL_SL_NS1G_6thread17LinearCombinationISK_Li1EffLNS1L_9ScaleType4KindE0ELNS_15FloatRoundStyleE2ESK_EENS1_15EpilogueDefaultEEEEEvvEEEEvNT_6ParamsE,"",@"SHT_CUDA_INFO"
	.sectionflags	@""
	.align	4


	//----- nvinfo : EIATTR_CUDA_API_VERSION
	.align		4
        /*0000*/ 	.byte	0x04, 0x37
        /*0002*/ 	.short	(.L_21 - .L_20)
.L_20:
        /*0004*/ 	.word	0x00000082


	//----- nvinfo : EIATTR_KPARAM_INFO
	.align		4
.L_21:
        /*0008*/ 	.byte	0x04, 0x17
        /*000a*/ 	.short	(.L_23 - .L_22)
.L_22:
        /*000c*/ 	.word	0x00000000
        /*0010*/ 	.short	0x0000
        /*0012*/ 	.short	0x0070
        /*0014*/ 	.byte	0x00, 0xf0, 0x01, 0x10


	//----- nvinfo : EIATTR_SPARSE_MMA_MASK
	.align		4
.L_23:
        /*0018*/ 	.byte	0x03, 0x50
        /*001a*/ 	.short	0x0000


	//----- nvinfo : EIATTR_MAXREG_COUNT
	.align		4
        /*001c*/ 	.byte	0x03, 0x1b
        /*001e*/ 	.short	0x00a8


	//----- nvinfo : EIATTR_NUM_BARRIERS
	.align		4
        /*0020*/ 	.byte	0x02, 0x4c
        /*0022*/ 	.byte	0x01
	.zero		1


	//----- nvinfo : EIATTR_EXTERNS
	.align		4
        /*0024*/ 	.byte	0x04, 0x0f
        /*0026*/ 	.short	(.L_25 - .L_24)


	//   ....[0]....
	.align		4
.L_24:
        /*0028*/ 	.word	index@(__assertfail)


	//----- nvinfo : EIATTR_MERCURY_ISA_VERSION
	.align		4
.L_25:
        /*002c*/ 	.byte	0x03, 0x5f
        /*002e*/ 	.short	0x0101


	//----- nvinfo : EIATTR_INT_WARP_WIDE_INSTR_OFFSETS
	.align		4
        /*0030*/ 	.byte	0x04, 0x31
        /*0032*/ 	.short	(.L_27 - .L_26)


	//   ....[0]....
.L_26:
        /*0034*/ 	.word	0x000004a0


	//   ....[1]....
        /*0038*/ 	.word	0x000004d0


	//   ....[2]....
        /*003c*/ 	.word	0x00000690


	//----- nvinfo : EIATTR_COOP_GROUP_MASK_REGIDS
	.align		4
.L_27:
        /*0040*/ 	.byte	0x04, 0x29
        /*0042*/ 	.short	(.L_29 - .L_28)


	//   ....[0]....
.L_28:
        /*0044*/ 	.word	0xffffffff


	//   ....[1]....
        /*0048*/ 	.word	0xffffffff


	//   ....[2]....
        /*004c*/ 	.word	0xffffffff


	//   ....[3]....
        /*0050*/ 	.word	0xffffffff


	//   ....[4]....
        /*0054*/ 	.word	0xffffffff


	//   ....[5]....
        /*0058*/ 	.word	0xffffffff


	//----- nvinfo : EIATTR_COOP_GROUP_INSTR_OFFSETS
	.align		4
.L_29:
        /*005c*/ 	.byte	0x04, 0x28
        /*005e*/ 	.short	(.L_31 - .L_30)


	//   ....[0]....
.L_30:
        /*0060*/ 	.word	0x00000060


	//   ....[1]....
        /*0064*/ 	.word	0x00000070


	//   ....[2]....
        /*0068*/ 	.word	0x00000130


	//   ....[3]....
        /*006c*/ 	.word	0x000002f0


	//   ....[4]....
        /*0070*/ 	.word	0x00000810


	//   ....[5]....
        /*0074*/ 	.word	0x00001260


	//----- nvinfo : EIATTR_REG_RECONFIG
	.align		4
.L_31:
        /*0078*/ 	.byte	0x01, 0x54
	.zero		2


	//----- nvinfo : EIATTR_SYSCALL_OFFSETS
	.align		4
        /*007c*/ 	.byte	0x04, 0x46
        /*007e*/ 	.short	(.L_33 - .L_32)


	//   ....[0]....
.L_32:
        /*0080*/ 	.word	0x00001420


	//----- nvinfo : EIATTR_MBARRIER_INSTR_OFFSETS
	.align		4
.L_33:
        /*0084*/ 	.byte	0x04, 0x39
        /*0086*/ 	.short	(.L_35 - .L_34)


	//   ....[0]....
.L_34:
        /*0088*/ 	.word	0x00000230
        /*008c*/ 	.word	0x000000ff
        /*0090*/ 	.word	0x00000000
        /*0094*/ 	.short	0x0100
        /*0096*/ 	.byte	0x08
	.zero		1


	//   ....[1]....
        /*0098*/ 	.word	0x00000240
        /*009c*/ 	.word	0x000000ff
        /*00a0*/ 	.word	0x00000028
        /*00a4*/ 	.short	0x0100
        /*00a6*/ 	.byte	0x08
	.zero		1


	//   ....[2]....
        /*00a8*/ 	.word	0x00000250
        /*00ac*/ 	.word	0x000000ff
        /*00b0*/ 	.word	0x00000008
        /*00b4*/ 	.short	0x0100
        /*00b6*/ 	.byte	0x08
	.zero		1


	//   ....[3]....
        /*00b8*/ 	.word	0x00000260
        /*00bc*/ 	.word	0x000000ff
        /*00c0*/ 	.word	0x00000030
        /*00c4*/ 	.short	0x0100
        /*00c6*/ 	.byte	0x08
	.zero		1


	//   ....[4]....
        /*00c8*/ 	.word	0x00000270
        /*00cc*/ 	.word	0x000000ff
        /*00d0*/ 	.word	0x00000010
        /*00d4*/ 	.short	0x0100
        /*00d6*/ 	.byte	0x08
	.zero		1


	//   ....[5]....
        /*00d8*/ 	.word	0x00000280
        /*00dc*/ 	.word	0x000000ff
        /*00e0*/ 	.word	0x00000038
        /*00e4*/ 	.short	0x0100
        /*00e6*/ 	.byte	0x08
	.zero		1


	//   ....[6]....
        /*00e8*/ 	.word	0x00000290
        /*00ec*/ 	.word	0x000000ff
        /*00f0*/ 	.word	0x00000018
        /*00f4*/ 	.short	0x0100
        /*00f6*/ 	.byte	0x08
	.zero		1


	//   ....[7]....
        /*00f8*/ 	.word	0x000002a0
        /*00fc*/ 	.word	0x000000ff
        /*0100*/ 	.word	0x00000040
        /*0104*/ 	.short	0x0100
        /*0106*/ 	.byte	0x08
	.zero		1


	//   ....[8]....
        /*0108*/ 	.word	0x000002b0
        /*010c*/ 	.word	0x000000ff
        /*0110*/ 	.word	0x00000020
        /*0114*/ 	.short	0x0100
        /*0116*/ 	.byte	0x08
	.zero		1


	//   ....[9]....
        /*0118*/ 	.word	0x000002c0
        /*011c*/ 	.word	0x000000ff
        /*0120*/ 	.word	0x00000048
        /*0124*/ 	.short	0x0100
        /*0126*/ 	.byte	0x08
	.zero		1


	//   ....[10]....
        /*0128*/ 	.word	0x00000710
        /*012c*/ 	.word	0x000000ff
        /*0130*/ 	.word	0x00000060
        /*0134*/ 	.short	0x0100
        /*0136*/ 	.byte	0x06
	.zero		1


	//   ....[11]....
        /*0138*/ 	.word	0x000007a0
        /*013c*/ 	.word	0x000000ff
        /*0140*/ 	.word	0x00000068
        /*0144*/ 	.short	0x0100
        /*0146*/ 	.byte	0x06
	.zero		1


	//   ....[12]....
        /*0148*/ 	.word	0x000014e0
        /*014c*/ 	.word	0x00000003
        /*0150*/ 	.word	0x00000000
        /*0154*/ 	.short	0x010a
        /*0156*/ 	.byte	0x3f
	.zero		1


	//   ....[13]....
        /*0158*/ 	.word	0x00001520
        /*015c*/ 	.word	0x00000003
        /*0160*/ 	.word	0x00000000
        /*0164*/ 	.short	0x010a
        /*0166*/ 	.byte	0x3f
	.zero		1


	//   ....[14]....
        /*0168*/ 	.word	0x00001a30
        /*016c*/ 	.word	0x00000005
        /*0170*/ 	.word	0x00000000
        /*0174*/ 	.short	0x010a
        /*0176*/ 	.byte	0x3f
	.zero		1


	//   ....[15]....
        /*0178*/ 	.word	0x00001a70
        /*017c*/ 	.word	0x00000005
        /*0180*/ 	.word	0x00000000
        /*0184*/ 	.short	0x010a
        /*0186*/ 	.byte	0x3f
	.zero		1


	//   ....[16]....
        /*0188*/ 	.word	0x00001e10
        /*018c*/ 	.word	0x00000005
        /*0190*/ 	.word	0x00000000
        /*0194*/ 	.short	0x0101
        /*0196*/ 	.byte	0x3f
	.zero		1


	//   ....[17]....
        /*0198*/ 	.word	0x00002030
        /*019c*/ 	.word	0x00000003
        /*01a0*/ 	.word	0x00000000
        /*01a4*/ 	.short	0x0101
        /*01a6*/ 	.byte	0x3f
	.zero		1


	//   ....[18]....
        /*01a8*/ 	.word	0x0000b920
        /*01ac*/ 	.word	0x0000000e
        /*01b0*/ 	.word	0x00000028
        /*01b4*/ 	.short	0x010a
        /*01b6*/ 	.byte	0x3f
	.zero		1


	//   ....[19]....
        /*01b8*/ 	.word	0x0000bcd0
        /*01bc*/ 	.word	0x00000006
        /*01c0*/ 	.word	0x00000068
        /*01c4*/ 	.short	0x0101
        /*01c6*/ 	.byte	0x3f
	.zero		1


	//   ....[20]....
        /*01c8*/ 	.word	0x0000c400
        /*01cc*/ 	.word	0x00000007
        /*01d0*/ 	.word	0x00000000
        /*01d4*/ 	.short	0x010a
        /*01d6*/ 	.byte	0x3f
	.zero		1


	//   ....[21]....
        /*01d8*/ 	.word	0x0000c480
        /*01dc*/ 	.word	0x00000009
        /*01e0*/ 	.word	0x00000000
        /*01e4*/ 	.short	0x010a
        /*01e6*/ 	.byte	0x3f
	.zero		1


	//   ....[22]....
        /*01e8*/ 	.word	0x0000c510
        /*01ec*/ 	.word	0x00000006
        /*01f0*/ 	.word	0x00000000
        /*01f4*/ 	.short	0x010a
        /*01f6*/ 	.byte	0x3f
	.zero		1


	//   ....[23]....
        /*01f8*/ 	.word	0x0000c5a0
        /*01fc*/ 	.word	0x00000009
        /*0200*/ 	.word	0x00000000
        /*0204*/ 	.short	0x010a
        /*0206*/ 	.byte	0x3f
	.zero		1


	//   ....[24]....
        /*0208*/ 	.word	0x0000c630
        /*020c*/ 	.word	0x00000003
        /*0210*/ 	.word	0x00000000
        /*0214*/ 	.short	0x010a
        /*0216*/ 	.byte	0x3f
	.zero		1


	//   ....[25]....
        /*0218*/ 	.word	0x0000c690
        /*021c*/ 	.word	0x00000003
        /*0220*/ 	.word	0x00000000
        /*0224*/ 	.short	0x010a
        /*0226*/ 	.byte	0x3f
	.zero		1


	//   ....[26]....
        /*0228*/ 	.word	0x0000c6e0
        /*022c*/ 	.word	0x00000005
        /*0230*/ 	.word	0x00000000
        /*0234*/ 	.short	0x010a
        /*0236*/ 	.byte	0x3f
	.zero		1


	//   ....[27]....
        /*0238*/ 	.word	0x0000c7b0
        /*023c*/ 	.word	0x0000000e
        /*0240*/ 	.word	0x00000028
        /*0244*/ 	.short	0x010a
        /*0246*/ 	.byte	0x3f
	.zero		1


	//   ....[28]....
        /*0248*/ 	.word	0x0000c880
        /*024c*/ 	.word	0x00000007
        /*0250*/ 	.word	0x00000000
        /*0254*/ 	.short	0x010a
        /*0256*/ 	.byte	0x3f
	.zero		1


	//   ....[29]....
        /*0258*/ 	.word	0x0000c8d0
        /*025c*/ 	.word	0x00000009
        /*0260*/ 	.word	0x00000000
        /*0264*/ 	.short	0x010a
        /*0266*/ 	.byte	0x3f
	.zero		1


	//   ....[30]....
        /*0268*/ 	.word	0x0000c920
        /*026c*/ 	.word	0x00000006
        /*0270*/ 	.word	0x00000000
        /*0274*/ 	.short	0x010a
        /*0276*/ 	.byte	0x3f
	.zero		1


	//   ....[31]....
        /*0278*/ 	.word	0x0000c970
        /*027c*/ 	.word	0x00000009
        /*0280*/ 	.word	0x00000000
        /*0284*/ 	.short	0x010a
        /*0286*/ 	.byte	0x3f
	.zero		1


	//----- nvinfo : EIATTR_NUM_MBARRIERS
	.align		4
.L_35:
        /*0288*/ 	.byte	0x03, 0x38
        /*028a*/ 	.short	0x000c


	//----- nvinfo : EIATTR_EXIT_INSTR_OFFSETS
	.align		4
        /*028c*/ 	.byte	0x04, 0x1c
        /*028e*/ 	.short	(.L_37 - .L_36)


	//   ....[0]....
.L_36:
        /*0290*/ 	.word	0x00000970


	//   ....[1]....
        /*0294*/ 	.word	0x00001190


	//   ....[2]....
        /*0298*/ 	.word	0x0000af60


	//   ....[3]....
        /*029c*/ 	.word	0x0000b4c0


	//   ....[4]....
        /*02a0*/ 	.word	0x0000c680


	//----- nvinfo : EIATTR_MAX_THREADS
	.align		4
.L_37:
        /*02a4*/ 	.byte	0x04, 0x05
        /*02a6*/ 	.short	(.L_39 - .L_38)
.L_38:
        /*02a8*/ 	.word	0x00000180
        /*02ac*/ 	.word	0x00000001
        /*02b0*/ 	.word	0x00000001


	//----- nvinfo : EIATTR_CRS_STACK_SIZE
	.align		4
.L_39:
        /*02b4*/ 	.byte	0x04, 0x1e
        /*02b6*/ 	.short	(.L_41 - .L_40)
.L_40:
        /*02b8*/ 	.word	0x00000000


	//----- nvinfo : EIATTR_CBANK_PARAM_SIZE
	.align		4
.L_41:
        /*02bc*/ 	.byte	0x03, 0x19
        /*02be*/ 	.short	0x0470


	//----- nvinfo : EIATTR_PARAM_CBANK
	.align		4
        /*02c0*/ 	.byte	0x04, 0x0a
        /*02c2*/ 	.short	(.L_43 - .L_42)
	.align		4
.L_42:
        /*02c4*/ 	.word	index@(.nv.constant0._ZN7cutlass13device_kernelINS_4gemm6kernel13GemmUniversalIN4cute5tupleIJiiiiEEENS1_10collective13CollectiveMmaINS1_34MainloopSm90TmaGmmaWarpSpecializedILi5ENS5_IJNS4_1CILi2EEESB_NSA_ILi1EEEEEENS1_35KernelTmaWarpSpecializedCooperativeEEENS5_IJNSA_ILi256EEENSA_ILi128EEENSA_ILi64EEEEEENS_6half_tENS5_IJlSC_lEEESK_SL_NS4_8TiledMMAINS4_8MMA_AtomIJNS4_4SM904GMMA26MMA_64x128x16_F32F16F16_SSILNSP_5MajorE0ELSR_0ELNSP_7ScaleInE1ELSS_1EEEEEENS4_6LayoutINS5_IJSB_SC_SC_EEENS5_IJSC_NSA_ILi0EEESX_EEEEENS5_IJNS4_10UnderscoreES10_S10_EEEEENS4_23SM90_TMA_LOAD_MULTICASTENS4_14ComposedLayoutINS4_7SwizzleILi3ELi4ELi3EEENS4_18smem_ptr_flag_bitsILi16EEENSV_INS5_IJNSA_ILi8EEESI_EEENS5_IJSI_SC_EEEEEEEvNS4_8identityES13_S1D_vS1E_EENS_8epilogue10collective6detail29Sm90TmaWarpSpecializedAdapterINS1H_15DefaultEpilogueISK_SL_SL_NS1G_6thread17LinearCombinationISK_Li1EffLNS1L_9ScaleType4KindE0ELNS_15FloatRoundStyleE2ESK_EENS1_15EpilogueDefaultEEEEEvvEEEEvNT_6ParamsE)
        /*02c8*/ 	.short	0x0210
        /*02ca*/ 	.short	0x0470


	//----- nvinfo : EIATTR_SW_WAR
	.align		4
.L_43:
        /*02cc*/ 	.byte	0x04, 0x36
        /*02ce*/ 	.short	(.L_45 - .L_44)
.L_44:
        /*02d0*/ 	.word	0x00000008
.L_45:


//--------------------- .nv.callgraph             --------------------------
	.section	.nv.callgraph,"",@"SHT_CUDA_CALLGRAPH"
	.align	4
	.sectionentsize	8
	.align		4
        /*0000*/ 	.word	0x00000000
	.align		4
        /*0004*/ 	.word	0xffffffff
	.align		4
        /*0008*/ 	.word	index@(_ZN7cutlass13device_kernelINS_4gemm6kernel13GemmUniversalIN4cute5tupleIJiiiiEEENS1_10collective13CollectiveMmaINS1_34MainloopSm90TmaGmmaWarpSpecializedILi5ENS5_IJNS4_1CILi2EEESB_NSA_ILi1EEEEEENS1_35KernelTmaWarpSpecializedCooperativeEEENS5_IJNSA_ILi256EEENSA_ILi128EEENSA_ILi64EEEEEENS_6half_tENS5_IJlSC_lEEESK_SL_NS4_8TiledMMAINS4_8MMA_AtomIJNS4_4SM904GMMA26MMA_64x128x16_F32F16F16_SSILNSP_5MajorE0ELSR_0ELNSP_7ScaleInE1ELSS_1EEEEEENS4_6LayoutINS5_IJSB_SC_SC_EEENS5_IJSC_NSA_ILi0EEESX_EEEEENS5_IJNS4_10UnderscoreES10_S10_EEEEENS4_23SM90_TMA_LOAD_MULTICASTENS4_14ComposedLayoutINS4_7SwizzleILi3ELi4ELi3EEENS4_18smem_ptr_flag_bitsILi16EEENSV_INS5_IJNSA_ILi8EEESI_EEENS5_IJSI_SC_EEEEEEEvNS4_8identityES13_S1D_vS1E_EENS_8epilogue10collective6detail29Sm90TmaWarpSpecializedAdapterINS1H_15DefaultEpilogueISK_SL_SL_NS1G_6thread17LinearCombinationISK_Li1EffLNS1L_9ScaleType4KindE0ELNS_15FloatRoundStyleE2ESK_EENS1_15EpilogueDefaultEEEEEvvEEEEvNT_6ParamsE)
	.align		4
        /*000c*/ 	.word	index@(__assertfail)
	.align		4
        /*0010*/ 	.word	0x00000000
	.align		4
        /*0014*/ 	.word	0xfffffffe
	.align		4
        /*0018*/ 	.word	0x00000000
	.align		4
        /*001c*/ 	.word	0xfffffffd
	.align		4
        /*0020*/ 	.word	0x00000000
	.align		4
        /*0024*/ 	.word	0xfffffffc


//--------------------- .nv.constant4             --------------------------
	.section	.nv.constant4,"a",@progbits
	.align	8
	.align		8
.nv.constant4:
        /*0000*/ 	.dword	__assertfail
	.align		8
        /*0008*/ 	.dword	__unnamed_1
	.align		8
        /*0010*/ 	.dword	_ZN39_INTERNAL_be6714d3_4_k_cu_93c9eb07_41894cuda3std3__45__cpo5beginE
	.align		8
        /*0018*/ 	.dword	_ZN39_INTERNAL_be6714d3_4_k_cu_93c9eb07_41894cuda3std3__45__cpo3endE
	.align		8
        /*0020*/ 	.dword	_ZN39_INTERNAL_be6714d3_4_k_cu_93c9eb07_41894cuda3std3__45__cpo6cbeginE
	.align		8
        /*0028*/ 	.dword	_ZN39_INTERNAL_be6714d3_4_k_cu_93c9eb07_41894cuda3std3__45__cpo4cendE
	.align		8
        /*0030*/ 	.dword	_ZN39_INTERNAL_be6714d3_4_k_cu_93c9eb07_41894cuda3std3__441_GLOBAL__N__be6714d3_4_k_cu_93c9eb07_41896ignoreE
	.align		8
        /*0038*/ 	.dword	_ZN39_INTERNAL_be6714d3_4_k_cu_93c9eb07_41894cuda3std3__419piecewise_constructE
	.align		8
        /*0040*/ 	.dword	_ZN39_INTERNAL_be6714d3_4_k_cu_93c9eb07_41894cuda3std3__48in_placeE
	.align		8
        /*0048*/ 	.dword	_ZN39_INTERNAL_be6714d3_4_k_cu_93c9eb07_41894cuda3std6ranges3__45__cpo4swapE
	.align		8
        /*0050*/ 	.dword	_ZN39_INTERNAL_be6714d3_4_k_cu_93c9eb07_41894cuda3std6ranges3__45__cpo9iter_moveE
	.align		8
        /*0058*/ 	.dword	_ZN39_INTERNAL_be6714d3_4_k_cu_93c9eb07_41894cute7productE
	.align		8
        /*0060*/ 	.dword	_ZN39_INTERNAL_be6714d3_4_k_cu_93c9eb07_41894cute1_E
	.align		8
        /*0068*/ 	.dword	$str$22
	.align		8
        /*0070*/ 	.dword	$str$23


//--------------------- .text._ZN7cutlass13device_kernelINS_4gemm6kernel13GemmUniversalIN4cute5tupleIJiiiiEEENS1_10collective13CollectiveMmaINS1_34MainloopSm90TmaGmmaWarpSpecializedILi5ENS5_IJNS4_1CILi2EEESB_NSA_ILi1EEEEEENS1_35KernelTmaWarpSpecializedCooperativeEEENS5_IJNSA_ILi256EEENSA_ILi128EEENSA_ILi64EEEEEENS_6half_tENS5_IJlSC_lEEESK_SL_NS4_8TiledMMAINS4_8MMA_AtomIJNS4_4SM904GMMA26MMA_64x128x16_F32F16F16_SSILNSP_5MajorE0ELSR_0ELNSP_7ScaleInE1ELSS_1EEEEEENS4_6LayoutINS5_IJSB_SC_SC_EEENS5_IJSC_NSA_ILi0EEESX_EEEEENS5_IJNS4_10UnderscoreES10_S10_EEEEENS4_23SM90_TMA_LOAD_MULTICASTENS4_14ComposedLayoutINS4_7SwizzleILi3ELi4ELi3EEENS4_18smem_ptr_flag_bitsILi16EEENSV_INS5_IJNSA_ILi8EEESI_EEENS5_IJSI_SC_EEEEEEEvNS4_8identityES13_S1D_vS1E_EENS_8epilogue10collective6detail29Sm90TmaWarpSpecializedAdapterINS1H_15DefaultEpilogueISK_SL_SL_NS1G_6thread17LinearCombinationISK_Li1EffLNS1L_9ScaleType4KindE0ELNS_15FloatRoundStyleE2ESK_EENS1_15EpilogueDefaultEEEEEvvEEEEvNT_6ParamsE --------------------------
	.section	.text._ZN7cutlass13device_kernelINS_4gemm6kernel13GemmUniversalIN4cute5tupleIJiiiiEEENS1_10collective13CollectiveMmaINS1_34MainloopSm90TmaGmmaWarpSpecializedILi5ENS5_IJNS4_1CILi2EEESB_NSA_ILi1EEEEEENS1_35KernelTmaWarpSpecializedCooperativeEEENS5_IJNSA_ILi256EEENSA_ILi128EEENSA_ILi64EEEEEENS_6half_tENS5_IJlSC_lEEESK_SL_NS4_8TiledMMAINS4_8MMA_AtomIJNS4_4SM904GMMA26MMA_64x128x16_F32F16F16_SSILNSP_5MajorE0ELSR_0ELNSP_7ScaleInE1ELSS_1EEEEEENS4_6LayoutINS5_IJSB_SC_SC_EEENS5_IJSC_NSA_ILi0EEESX_EEEEENS5_IJNS4_10UnderscoreES10_S10_EEEEENS4_23SM90_TMA_LOAD_MULTICASTENS4_14ComposedLayoutINS4_7SwizzleILi3ELi4ELi3EEENS4_18smem_ptr_flag_bitsILi16EEENSV_INS5_IJNSA_ILi8EEESI_EEENS5_IJSI_SC_EEEEEEEvNS4_8identityES13_S1D_vS1E_EENS_8epilogue10collective6detail29Sm90TmaWarpSpecializedAdapterINS1H_15DefaultEpilogueISK_SL_SL_NS1G_6thread17LinearCombinationISK_Li1EffLNS1L_9ScaleType4KindE0ELNS_15FloatRoundStyleE2ESK_EENS1_15EpilogueDefaultEEEEEvvEEEEvNT_6ParamsE,"ax",@progbits
	.align	128
.text._ZN7cutlass13device_kernelINS_4gemm6kernel13GemmUniversalIN4cute5tupleIJiiiiEEENS1_10collective13CollectiveMmaINS1_34MainloopSm90TmaGmmaWarpSpecializedILi5ENS5_IJNS4_1CILi2EEESB_NSA_ILi1EEEEEENS1_35KernelTmaWarpSpecializedCooperativeEEENS5_IJNSA_ILi256EEENSA_ILi128EEENSA_ILi64EEEEEENS_6half_tENS5_IJlSC_lEEESK_SL_NS4_8TiledMMAINS4_8MMA_AtomIJNS4_4SM904GMMA26MMA_64x128x16_F32F16F16_SSILNSP_5MajorE0ELSR_0ELNSP_7ScaleInE1ELSS_1EEEEEENS4_6LayoutINS5_IJSB_SC_SC_EEENS5_IJSC_NSA_ILi0EEESX_EEEEENS5_IJNS4_10UnderscoreES10_S10_EEEEENS4_23SM90_TMA_LOAD_MULTICASTENS4_14ComposedLayoutINS4_7SwizzleILi3ELi4ELi3EEENS4_18smem_ptr_flag_bitsILi16EEENSV_INS5_IJNSA_ILi8EEESI_EEENS5_IJSI_SC_EEEEEEEvNS4_8identityES13_S1D_vS1E_EENS_8epilogue10collective6detail29Sm90TmaWarpSpecializedAdapterINS1H_15DefaultEpilogueISK_SL_SL_NS1G_6thread17LinearCombinationISK_Li1EffLNS1L_9ScaleType4KindE0ELNS_15FloatRoundStyleE2ESK_EENS1_15EpilogueDefaultEEEEEvvEEEEvNT_6ParamsE:
        .type           _ZN7cutlass13device_kernelINS_4gemm6kernel13GemmUniversalIN4cute5tupleIJiiiiEEENS1_10collective13CollectiveMmaINS1_34MainloopSm90TmaGmmaWarpSpecializedILi5ENS5_IJNS4_1CILi2EEESB_NSA_ILi1EEEEEENS1_35KernelTmaWarpSpecializedCooperativeEEENS5_IJNSA_ILi256EEENSA_ILi128EEENSA_ILi64EEEEEENS_6half_tENS5_IJlSC_lEEESK_SL_NS4_8TiledMMAINS4_8MMA_AtomIJNS4_4SM904GMMA26MMA_64x128x16_F32F16F16_SSILNSP_5MajorE0ELSR_0ELNSP_7ScaleInE1ELSS_1EEEEEENS4_6LayoutINS5_IJSB_SC_SC_EEENS5_IJSC_NSA_ILi0EEESX_EEEEENS5_IJNS4_10UnderscoreES10_S10_EEEEENS4_23SM90_TMA_LOAD_MULTICASTENS4_14ComposedLayoutINS4_7SwizzleILi3ELi4ELi3EEENS4_18smem_ptr_flag_bitsILi16EEENSV_INS5_IJNSA_ILi8EEESI_EEENS5_IJSI_SC_EEEEEEEvNS4_8identityES13_S1D_vS1E_EENS_8epilogue10collective6detail29Sm90TmaWarpSpecializedAdapterINS1H_15DefaultEpilogueISK_SL_SL_NS1G_6thread17LinearCombinationISK_Li1EffLNS1L_9ScaleType4KindE0ELNS_15FloatRoundStyleE2ESK_EENS1_15EpilogueDefaultEEEEEvvEEEEvNT_6ParamsE,@function
        .size           _ZN7cutlass13device_kernelINS_4gemm6kernel13GemmUniversalIN4cute5tupleIJiiiiEEENS1_10collective13CollectiveMmaINS1_34MainloopSm90TmaGmmaWarpSpecializedILi5ENS5_IJNS4_1CILi2EEESB_NSA_ILi1EEEEEENS1_35KernelTmaWarpSpecializedCooperativeEEENS5_IJNSA_ILi256EEENSA_ILi128EEENSA_ILi64EEEEEENS_6half_tENS5_IJlSC_lEEESK_SL_NS4_8TiledMMAINS4_8MMA_AtomIJNS4_4SM904GMMA26MMA_64x128x16_F32F16F16_SSILNSP_5MajorE0ELSR_0ELNSP_7ScaleInE1ELSS_1EEEEEENS4_6LayoutINS5_IJSB_SC_SC_EEENS5_IJSC_NSA_ILi0EEESX_EEEEENS5_IJNS4_10UnderscoreES10_S10_EEEEENS4_23SM90_TMA_LOAD_MULTICASTENS4_14ComposedLayoutINS4_7SwizzleILi3ELi4ELi3EEENS4_18smem_ptr_flag_bitsILi16EEENSV_INS5_IJNSA_ILi8EEESI_EEENS5_IJSI_SC_EEEEEEEvNS4_8identityES13_S1D_vS1E_EENS_8epilogue10collective6detail29Sm90TmaWarpSpecializedAdapterINS1H_15DefaultEpilogueISK_SL_SL_NS1G_6thread17LinearCombinationISK_Li1EffLNS1L_9ScaleType4KindE0ELNS_15FloatRoundStyleE2ESK_EENS1_15EpilogueDefaultEEEEEvvEEEEvNT_6ParamsE,(.L_x_327 - _ZN7cutlass13device_kernelINS_4gemm6kernel13GemmUniversalIN4cute5tupleIJiiiiEEENS1_10collective13CollectiveMmaINS1_34MainloopSm90TmaGmmaWarpSpecializedILi5ENS5_IJNS4_1CILi2EEESB_NSA_ILi1EEEEEENS1_35KernelTmaWarpSpecializedCooperativeEEENS5_IJNSA_ILi256EEENSA_ILi128EEENSA_ILi64EEEEEENS_6half_tENS5_IJlSC_lEEESK_SL_NS4_8TiledMMAINS4_8MMA_AtomIJNS4_4SM904GMMA26MMA_64x128x16_F32F16F16_SSILNSP_5MajorE0ELSR_0ELNSP_7ScaleInE1ELSS_1EEEEEENS4_6LayoutINS5_IJSB_SC_SC_EEENS5_IJSC_NSA_ILi0EEESX_EEEEENS5_IJNS4_10UnderscoreES10_S10_EEEEENS4_23SM90_TMA_LOAD_MULTICASTENS4_14ComposedLayoutINS4_7SwizzleILi3ELi4ELi3EEENS4_18smem_ptr_flag_bitsILi16EEENSV_INS5_IJNSA_ILi8EEESI_EEENS5_IJSI_SC_EEEEEEEvNS4_8identityES13_S1D_vS1E_EENS_8epilogue10collective6detail29Sm90TmaWarpSpecializedAdapterINS1H_15DefaultEpilogueISK_SL_SL_NS1G_6thread17LinearCombinationISK_Li1EffLNS1L_9ScaleType4KindE0ELNS_15FloatRoundStyleE2ESK_EENS1_15EpilogueDefaultEEEEEvvEEEEvNT_6ParamsE)
        .other          _ZN7cutlass13device_kernelINS_4gemm6kernel13GemmUniversalIN4cute5tupleIJiiiiEEENS1_10collective13CollectiveMmaINS1_34MainloopSm90TmaGmmaWarpSpecializedILi5ENS5_IJNS4_1CILi2EEESB_NSA_ILi1EEEEEENS1_35KernelTmaWarpSpecializedCooperativeEEENS5_IJNSA_ILi256EEENSA_ILi128EEENSA_ILi64EEEEEENS_6half_tENS5_IJlSC_lEEESK_SL_NS4_8TiledMMAINS4_8MMA_AtomIJNS4_4SM904GMMA26MMA_64x128x16_F32F16F16_SSILNSP_5MajorE0ELSR_0ELNSP_7ScaleInE1ELSS_1EEEEEENS4_6LayoutINS5_IJSB_SC_SC_EEENS5_IJSC_NSA_ILi0EEESX_EEEEENS5_IJNS4_10UnderscoreES10_S10_EEEEENS4_23SM90_TMA_LOAD_MULTICASTENS4_14ComposedLayoutINS4_7SwizzleILi3ELi4ELi3EEENS4_18smem_ptr_flag_bitsILi16EEENSV_INS5_IJNSA_ILi8EEESI_EEENS5_IJSI_SC_EEEEEEEvNS4_8identityES13_S1D_vS1E_EENS_8epilogue10collective6detail29Sm90TmaWarpSpecializedAdapterINS1H_15DefaultEpilogueISK_SL_SL_NS1G_6thread17LinearCombinationISK_Li1EffLNS1L_9ScaleType4KindE0ELNS_15FloatRoundStyleE2ESK_EENS1_15EpilogueDefaultEEEEEvvEEEEvNT_6ParamsE,@"STO_CUDA_ENTRY STV_DEFAULT"
_ZN7cutlass13device_kernelINS_4gemm6kernel13GemmUniversalIN4cute5tupleIJiiiiEEENS1_10collective13CollectiveMmaINS1_34MainloopSm90TmaGmmaWarpSpecializedILi5ENS5_IJNS4_1CILi2EEESB_NSA_ILi1EEEEEENS1_35KernelTmaWarpSpecializedCooperativeEEENS5_IJNSA_ILi256EEENSA_ILi128EEENSA_ILi64EEEEEENS_6half_tENS5_IJlSC_lEEESK_SL_NS4_8TiledMMAINS4_8MMA_AtomIJNS4_4SM904GMMA26MMA_64x128x16_F32F16F16_SSILNSP_5MajorE0ELSR_0ELNSP_7ScaleInE1ELSS_1EEEEEENS4_6LayoutINS5_IJSB_SC_SC_EEENS5_IJSC_NSA_ILi0EEESX_EEEEENS5_IJNS4_10UnderscoreES10_S10_EEEEENS4_23SM90_TMA_LOAD_MULTICASTENS4_14ComposedLayoutINS4_7SwizzleILi3ELi4ELi3EEENS4_18smem_ptr_flag_bitsILi16EEENSV_INS5_IJNSA_ILi8EEESI_EEENS5_IJSI_SC_EEEEEEEvNS4_8identityES13_S1D_vS1E_EENS_8epilogue10collective6detail29Sm90TmaWarpSpecializedAdapterINS1H_15DefaultEpilogueISK_SL_SL_NS1G_6thread17LinearCombinationISK_Li1EffLNS1L_9ScaleType4KindE0ELNS_15FloatRoundStyleE2ESK_EENS1_15EpilogueDefaultEEEEEvvEEEEvNT_6ParamsE:
[----:B------:R-:W0:Y:S01]  /*0000*/  LDC R1, c[0x0][0x28] ;  /* 0x00000a00ff017b82 */ /* 0x000e220000000800 */
[----:B------:R-:W1:Y:S01]  /*0010*/  S2R R18, SR_TID.X ;  /* 0x0000000000127919 */ /* 0x000e620000002100 */
[----:B------:R-:W-:Y:S01]  /*0020*/  ELECT P0, URZ, PT ;  /* 0x00000000003f782f */ /* 0x000fe20003800000 */
[----:B------:R-:W-:Y:S01]  /*0030*/  BSSY B0, `(.L_x_0) ;  /* 0x000000f000007945 */ /* 0x000fe20003800000 */
[--C-:B-1----:R-:W-:Y:S02]  /*0040*/  SHF.R.U32.HI R0, RZ, 0x5, R18.reuse ;  /* 0x00000005ff007819 */ /* 0x102fe40000011612 */
[----:B------:R-:W-:-:S03]  /*0050*/  SHF.R.U32.HI R3, RZ, 0x7, R18 ;  /* 0x00000007ff037819 */ /* 0x000fc60000011612 */
[----:B------:R-:W1:Y:S04]  /*0060*/  SHFL.IDX PT, R2, R0, RZ, 0x1f ;  /* 0x00001fff00027589 */ /* 0x000e6800000e0000 */
[----:B------:R2:W3:Y:S01]  /*0070*/  SHFL.IDX PT, R5, R3, RZ, 0x1f ;  /* 0x00001fff03057589 */ /* 0x0004e200000e0000 */
[----:B-1----:R-:W-:-:S13]  /*0080*/  ISETP.NE.OR P0, PT, R2, RZ, !P0 ;  /* 0x000000ff0200720c */ /* 0x002fda0004705670 */
[----:B0-23--:R-:W-:Y:S05]  /*0090*/  @P0 BRA `(.L_x_1) ;  /* 0x0000000000200947 */ /* 0x00dfea0003800000 */
[----:B------:R-:W-:Y:S02]  /*00a0*/  ULDC.64 UR4, c[0x0][0x198] ;  /* 0x0000660000047ab9 */ /* 0x000fe40000000a00 */
[----:B------:R-:W-:Y:S02]  /*00b0*/  UIADD3 UR6, UP0, UR4, 0xf0, URZ ;  /* 0x000000f004067890 */ /* 0x000fe4000ff1e03f */
[----:B------:R-:W-:Y:S02]  /*00c0*/  UIADD3 UR4, UP1, UR4, 0x1f0, URZ ;  /* 0x000001f004047890 */ /* 0x000fe4000ff3e03f */
[----:B------:R-:W-:Y:S02]  /*00d0*/  UIADD3.X UR7, URZ, UR5, URZ, UP0, !UPT ;  /* 0x000000053f077290 */ /* 0x000fe400087fe43f */
[----:B------:R-:W-:-:S07]  /*00e0*/  UIADD3.X UR5, URZ, UR5, URZ, UP1, !UPT ;  /* 0x000000053f057290 */ /* 0x000fce0008ffe43f */
[----:B------:R0:W-:Y:S02]  /*00f0*/  UTMACCTL.PF [UR6] ;  /* 0x00000000060079b9 */ /* 0x0001e40008040000 */
[----:B------:R0:W-:Y:S02]  /*0100*/  UTMACCTL.PF [UR4] ;  /* 0x00000000040079b9 */ /* 0x0001e40008040000 */
[----:B0-----:R-:W-:Y:S01]  /*0110*/  NOP ;  /* 0x0000000000007918 */ /* 0x001fe20000000000 */
.L_x_1:
[----:B------:R-:W-:Y:S05]  /*0120*/  BSYNC B0 ;  /* 0x0000000000007941 */ /* 0x000fea0003800000 */
.L_x_0:
[----:B------:R-:W0:Y:S02]  /*0130*/  SHFL.IDX PT, R3, R0, RZ, 0x1f ;  /* 0x00001fff00037589 */ /* 0x000e2400000e0000 */
[----:B0-----:R-:W-:-:S13]  /*0140*/  ISETP.NE.AND P0, PT, R3, RZ, PT ;  /* 0x000000ff0300720c */ /* 0x001fda0003f05270 */
[----:B------:R-:W-:Y:S05]  /*0150*/  @P0 BRA `(.L_x_2) ;  /* 0x0000000000600947 */ /* 0x000fea0003800000 */
[----:B------:R-:W0:Y:S01]  /*0160*/  S2UR UR8, SR_CgaCtaId ;  /* 0x00000000000879c3 */ /* 0x000e220000008800 */
[----:B------:R-:W-:Y:S01]  /*0170*/  UMOV UR4, 0x400 ;  /* 0x0000040000047882 */ /* 0x000fe20000000000 */
[----:B------:R-:W-:Y:S01]  /*0180*/  UMOV UR5, 0x1 ;  /* 0x0000000100057882 */ /* 0x000fe20000000000 */
[----:B------:R-:W-:Y:S01]  /*0190*/  UMOV UR6, 0x6 ;  /* 0x0000000600067882 */ /* 0x000fe20000000000 */
[----:B------:R-:W-:Y:S01]  /*01a0*/  ELECT P0, URZ, PT ;  /* 0x00000000003f782f */ /* 0x000fe20003800000 */
[----:B------:R-:W-:-:S04]  /*01b0*/  UIADD3 UR6, -UR6, 0x100000, URZ ;  /* 0x0010000006067890 */ /* 0x000fc8000fffe13f */
[----:B------:R-:W-:Y:S02]  /*01c0*/  USHF.L.U32 UR7, UR6, 0xb, URZ ;  /* 0x0000000b06077899 */ /* 0x000fe4000800063f */
[----:B------:R-:W-:Y:S02]  /*01d0*/  USHF.L.U32 UR6, UR6, 0x1, URZ ;  /* 0x0000000106067899 */ /* 0x000fe4000800063f */
[----:B0-----:R-:W-:Y:S02]  /*01e0*/  ULEA UR8, UR8, UR4, 0x18 ;  /* 0x0000000408087291 */ /* 0x001fe4000f8ec03f */
[----:B------:R-:W-:-:S04]  /*01f0*/  UIADD3 UR4, -UR5, 0x100000, URZ ;  /* 0x0010000005047890 */ /* 0x000fc8000fffe13f */
[----:B------:R-:W-:Y:S02]  /*0200*/  USHF.L.U32 UR5, UR4, 0xb, URZ ;  /* 0x0000000b04057899 */ /* 0x000fe4000800063f */
[----:B------:R-:W-:Y:S01]  /*0210*/  USHF.L.U32 UR4, UR4, 0x1, URZ ;  /* 0x0000000104047899 */ /* 0x000fe2000800063f */
[----:B------:R-:W0:Y:S11]  /*0220*/  FENCE.VIEW.ASYNC.S ;  /* 0x00000000000073c6 */ /* 0x000e360000000000 */
[----:B0-----:R0:W1:Y:S01]  /*0230*/  SYNCS.EXCH.64 URZ, [UR8], UR4 ;  /* 0x00000004083f75b2 */ /* 0x0010620008000100 */
[----:B------:R0:W2:Y:S01]  /*0240*/  SYNCS.EXCH.64 URZ, [UR8+0x28], UR6 ;  /* 0x00002806083f75b2 */ /* 0x0000a20008000100 */
[----:B------:R0:W3:Y:S01]  /*0250*/  SYNCS.EXCH.64 URZ, [UR8+0x8], UR4 ;  /* 0x00000804083f75b2 */ /* 0x0000e20008000100 */
[----:B------:R0:W4:Y:S01]  /*0260*/  SYNCS.EXCH.64 URZ, [UR8+0x30], UR6 ;  /* 0x00003006083f75b2 */ /* 0x0001220008000100 */
[----:B------:R0:W0:Y:S01]  /*0270*/  SYNCS.EXCH.64 URZ, [UR8+0x10], UR4 ;  /* 0x00001004083f75b2 */ /* 0x0000220008000100 */
[----:B------:R0:W0:Y:S01]  /*0280*/  SYNCS.EXCH.64 URZ, [UR8+0x38], UR6 ;  /* 0x00003806083f75b2 */ /* 0x0000220008000100 */
[----:B------:R0:W0:Y:S01]  /*0290*/  SYNCS.EXCH.64 URZ, [UR8+0x18], UR4 ;  /* 0x00001804083f75b2 */ /* 0x0000220008000100 */
[----:B------:R0:W0:Y:S01]  /*02a0*/  SYNCS.EXCH.64 URZ, [UR8+0x40], UR6 ;  /* 0x00004006083f75b2 */ /* 0x0000220008000100 */
[----:B------:R0:W0:Y:S01]  /*02b0*/  SYNCS.EXCH.64 URZ, [UR8+0x20], UR4 ;  /* 0x00002004083f75b2 */ /* 0x0000220008000100 */
[----:B------:R0:W0:Y:S01]  /*02c0*/  SYNCS.EXCH.64 URZ, [UR8+0x48], UR6 ;  /* 0x00004806083f75b2 */ /* 0x0000220008000100 */
[----:B------:R-:W-:Y:S01]  /*02d0*/  NOP ;  /* 0x0000000000007918 */ /* 0x000fe20000000000 */
.L_x_2:
[----:B------:R-:W-:Y:S01]  /*02e0*/  SHF.R.S32.HI R7, RZ, 0x1f, R18 ;  /* 0x0000001fff077819 */ /* 0x000fe20000011412 */
[----:B------:R-:W5:Y:S01]  /*02f0*/  SHFL.IDX PT, R0, R0, RZ, 0x1f ;  /* 0x00001fff00007589 */ /* 0x000f6200000e0000 */
[----:B0-----:R-:W0:Y:S01]  /*0300*/  S2UR UR8, SR_CTAID.X ;  /* 0x00000000000879c3 */ /* 0x001e220000002500 */
[----:B------:R-:W-:Y:S02]  /*0310*/  ELECT P0, URZ, PT ;  /* 0x00000000003f782f */ /* 0x000fe40003800000 */
[----:B------:R-:W-:Y:S01]  /*0320*/  LEA.HI R7, R7, R18, RZ, 0x7 ;  /* 0x0000001207077211 */ /* 0x000fe200078f38ff */
[----:B------:R-:W1:Y:S01]  /*0330*/  S2R R4, SR_CTAID.Y ;  /* 0x0000000000047919 */ /* 0x000e620000002600 */
[----:B------:R-:W-:Y:S01]  /*0340*/  SHF.R.S32.HI R8, RZ, 0x1f, R3 ;  /* 0x0000001fff087819 */ /* 0x000fe20000011403 */
[----:B------:R-:W-:Y:S01]  /*0350*/  ULDC UR4, c[0x0][0x150] ;  /* 0x0000540000047ab9 */ /* 0x000fe20000000800 */
[----:B------:R-:W-:Y:S01]  /*0360*/  LOP3.LUT R7, R7, 0xffffff80, RZ, 0xc0, !PT ;  /* 0xffffff8007077812 */ /* 0x000fe200078ec0ff */
[----:B------:R-:W-:Y:S01]  /*0370*/  NOP ;  /* 0x0000000000007918 */ /* 0x000fe20000000000 */
[----:B------:R-:W-:Y:S01]  /*0380*/  LEA.HI R8, R8, R3, RZ, 0x2 ;  /* 0x0000000308087211 */ /* 0x000fe200078f10ff */
[----:B------:R-:W2:Y:S01]  /*0390*/  LDC R10, c[0x0][0x144] ;  /* 0x00005100ff0a7b82 */ /* 0x000ea20000000800 */
[----:B------:R-:W-:Y:S01]  /*03a0*/  NOP ;  /* 0x0000000000007918 */ /* 0x000fe20000000000 */
[----:B------:R-:W-:Y:S01]  /*03b0*/  IMAD.IADD R6, R18, 0x1, -R7 ;  /* 0x0000000112067824 */ /* 0x000fe200078e0a07 */
[----:B------:R-:W-:-:S02]  /*03c0*/  LOP3.LUT R8, R8, 0x3ffffffc, RZ, 0xc0, !PT ;  /* 0x3ffffffc08087812 */ /* 0x000fc400078ec0ff */
[----:B------:R-:W-:Y:S02]  /*03d0*/  MOV R22, 0x1 ;  /* 0x0000000100167802 */ /* 0x000fe40000000f00 */
[----:B------:R-:W-:Y:S01]  /*03e0*/  SHF.R.S32.HI R7, RZ, 0x1f, R6 ;  /* 0x0000001fff077819 */ /* 0x000fe20000011406 */
[----:B------:R-:W-:Y:S01]  /*03f0*/  IMAD.IADD R8, R3, 0x1, -R8 ;  /* 0x0000000103087824 */ /* 0x000fe200078e0a08 */
[----:B------:R-:W3:Y:S01]  /*0400*/  LDC R13, c[0x0][0x140] ;  /* 0x00005000ff0d7b82 */ /* 0x000ee20000000800 */
[----:B------:R-:W-:Y:S02]  /*0410*/  ISETP.NE.AND P3, PT, R5, RZ, PT ;  /* 0x000000ff0500720c */ /* 0x000fe40003f65270 */
[----:B------:R-:W-:Y:S02]  /*0420*/  LEA.HI R7, R7, R6, RZ, 0x3 ;  /* 0x0000000607077211 */ /* 0x000fe400078f18ff */
[----:B-----5:R-:W-:Y:S02]  /*0430*/  ISETP.NE.OR P0, PT, R0, RZ, !P0 ;  /* 0x000000ff0000720c */ /* 0x020fe40004705670 */
[----:B------:R-:W-:-:S02]  /*0440*/  SHF.R.S32.HI R0, RZ, 0x3, R7 ;  /* 0x00000003ff007819 */ /* 0x000fc40000011407 */
[----:B------:R-:W-:Y:S02]  /*0450*/  SHF.R.S32.HI R7, RZ, 0x1f, R7 ;  /* 0x0000001fff077819 */ /* 0x000fe40000011407 */
[----:B0-----:R-:W-:Y:S02]  /*0460*/  I2FP.F32.U32 R9, UR8 ;  /* 0x0000000800097c45 */ /* 0x001fe40008201000 */
[----:B------:R-:W-:-:S03]  /*0470*/  LEA.HI R7, R7, R0, RZ, 0x2 ;  /* 0x0000000007077211 */ /* 0x000fc600078f10ff */
[----:B------:R-:W-:Y:S01]  /*0480*/  FMUL R9, R9, UR4 ;  /* 0x0000000409097c20 */ /* 0x000fe20008400000 */
[----:B------:R-:W-:Y:S01]  /*0490*/  LOP3.LUT R7, R7, 0xfffffffc, RZ, 0xc0, !PT ;  /* 0xfffffffc07077812 */ /* 0x000fe200078ec0ff */
[----:B------:R-:W-:Y:S01]  /*04a0*/  VOTEU.ALL UP0, P0 ;  /* 0x00000000003f7886 */ /* 0x000fe20000000000 */
[----:B-1----:R-:W-:Y:S01]  /*04b0*/  I2FP.F32.U32 R3, R4 ;  /* 0x0000000400037245 */ /* 0x002fe20000201000 */
[----:B------:R-:W-:Y:S01]  /*04c0*/  ULDC UR4, c[0x0][0x154] ;  /* 0x0000550000047ab9 */ /* 0x000fe20000000800 */
[----:B------:R-:W-:Y:S01]  /*04d0*/  VOTEU.ALL UP1, P0 ;  /* 0x00000000003f7886 */ /* 0x000fe20000020000 */
[----:B------:R-:W0:Y:S01]  /*04e0*/  F2I.U32.TRUNC.NTZ R9, R9 ;  /* 0x0000000900097305 */ /* 0x000e22000020f000 */
[----:B------:R-:W-:Y:S01]  /*04f0*/  IMAD.IADD R7, R0, 0x1, -R7 ;  /* 0x0000000100077824 */ /* 0x000fe200078e0a07 */
[----:B------:R-:W1:Y:S01]  /*0500*/  @!UP0 S2UR UR7, SR_CgaCtaId ;  /* 0x00000000000789c3 */ /* 0x000e620000008800 */
[----:B------:R-:W-:Y:S01]  /*0510*/  FMUL R12, R3, UR4 ;  /* 0x00000004030c7c20 */ /* 0x000fe20008400000 */
[----:B------:R-:W-:Y:S01]  /*0520*/  UMOV UR4, 0x20 ;  /* 0x0000002000047882 */ /* 0x000fe20000000000 */
[----:B------:R-:W-:Y:S01]  /*0530*/  IMAD R8, R8, 0x4, R7 ;  /* 0x0000000408087824 */ /* 0x000fe200078e0207 */
[----:B------:R-:W-:Y:S01]  /*0540*/  @!UP0 UMOV UR6, 0x400 ;  /* 0x0000040000068882 */ /* 0x000fe20000000000 */
[----:B------:R-:W-:-:S04]  /*0550*/  @!UP0 UIADD3 UR4, -UR4, 0x100000, URZ ;  /* 0x0010000004048890 */ /* 0x000fc8000fffe13f */
[----:B------:R-:W-:Y:S02]  /*0560*/  @!UP0 USHF.L.U32 UR5, UR4, 0xb, URZ ;  /* 0x0000000b04058899 */ /* 0x000fe4000800063f */
[----:B------:R-:W-:Y:S01]  /*0570*/  @!UP0 USHF.L.U32 UR4, UR4, 0x1, URZ ;  /* 0x0000000104048899 */ /* 0x000fe2000800063f */
[----:B---3--:R-:W-:Y:S01]  /*0580*/  ISETP.EQ.U32.AND P2, PT, R13, 0x1, PT ;  /* 0x000000010d00780c */ /* 0x008fe20003f42070 */
[----:B------:R-:W3:Y:S01]  /*0590*/  F2I.U32.TRUNC.NTZ R12, R12 ;  /* 0x0000000c000c7305 */ /* 0x000ee2000020f000 */
[----:B------:R-:W-:Y:S01]  /*05a0*/  LEA.HI R0, R8, R8, RZ, 0x1 ;  /* 0x0000000808007211 */ /* 0x000fe200078f08ff */
[----:B------:R-:W5:Y:S03]  /*05b0*/  LDC R7, c[0x0][0x148] ;  /* 0x00005200ff077b82 */ /* 0x000f660000000800 */
[----:B------:R-:W-:Y:S01]  /*05c0*/  LOP3.LUT R11, R0, 0xfffffffe, RZ, 0xc0, !PT ;  /* 0xfffffffe000b7812 */ /* 0x000fe200078ec0ff */
[----:B0-----:R-:W-:Y:S01]  /*05d0*/  IMAD.MOV R15, RZ, RZ, -R9 ;  /* 0x000000ffff0f7224 */ /* 0x001fe200078e0a09 */
[----:B------:R-:W-:-:S03]  /*05e0*/  SHF.R.S32.HI R9, RZ, 0x1f, R2 ;  /* 0x0000001fff097819 */ /* 0x000fc60000011402 */
[----:B--2---:R-:W-:Y:S01]  /*05f0*/  IMAD R3, R10, R15, UR8 ;  /* 0x000000080a037e24 */ /* 0x004fe2000f8e020f */
[----:B------:R-:W-:Y:S01]  /*0600*/  LEA.HI R9, R9, R2, RZ, 0x2 ;  /* 0x0000000209097211 */ /* 0x000fe200078f10ff */
[C---:B------:R-:W-:Y:S02]  /*0610*/  IMAD.IADD R0, R8.reuse, 0x1, -R11 ;  /* 0x0000000108007824 */ /* 0x040fe400078e0a0b */
[----:B------:R-:W-:Y:S01]  /*0620*/  IMAD.SHL.U32 R11, R8, 0x4, RZ ;  /* 0x00000004080b7824 */ /* 0x000fe200078e00ff */
[----:B------:R-:W-:Y:S01]  /*0630*/  LOP3.LUT R9, R9, 0xfffffffc, RZ, 0xc0, !PT ;  /* 0xfffffffc09097812 */ /* 0x000fe200078ec0ff */
[----:B---3--:R-:W-:Y:S01]  /*0640*/  IMAD.MOV R21, RZ, RZ, -R12 ;  /* 0x000000ffff157224 */ /* 0x008fe200078e0a0c */
[----:B------:R-:W-:Y:S01]  /*0650*/  ISETP.NE.AND P4, PT, R0, R3, PT ;  /* 0x000000030000720c */ /* 0x000fe20003f85270 */
[----:B-1----:R-:W-:Y:S01]  /*0660*/  @!UP0 ULEA UR6, UR7, UR6, 0x18 ;  /* 0x0000000607068291 */ /* 0x002fe2000f8ec03f */
[----:B------:R-:W-:Y:S01]  /*0670*/  LOP3.LUT R152, R8, 0xc, R11, 0x78, !PT ;  /* 0x0000000c08987812 */ /* 0x000fe200078e780b */
[----:B------:R-:W-:Y:S01]  /*0680*/  IMAD.IADD R0, R2, 0x1, -R9 ;  /* 0x0000000102007824 */ /* 0x000fe200078e0a09 */
[----:B------:R-:W-:Y:S01]  /*0690*/  VOTEU.ALL UP0, P0 ;  /* 0x00000000003f7886 */ /* 0x000fe20000000000 */
[----:B------:R-:W-:Y:S01]  /*06a0*/  LOP3.LUT P0, RZ, R6, 0x7, RZ, 0xc0, !PT ;  /* 0x0000000706ff7812 */ /* 0x000fe2000780c0ff */
[----:B------:R-:W-:-:S02]  /*06b0*/  VIADD R6, R5, 0xffffffff ;  /* 0xffffffff05067836 */ /* 0x000fc40000000000 */
[----:B------:R-:W-:Y:S01]  /*06c0*/  ISETP.NE.AND P1, PT, R0, 0x3, PT ;  /* 0x000000030000780c */ /* 0x000fe20003f25270 */
[----:B-----5:R-:W-:Y:S01]  /*06d0*/  IMAD R9, R7, R21, R4 ;  /* 0x0000001507097224 */ /* 0x020fe200078e0204 */
[----:B------:R-:W-:Y:S02]  /*06e0*/  ISETP.LT.U32.AND P0, PT, R152, 0x4, !P0 ;  /* 0x000000049800780c */ /* 0x000fe40004701070 */
[----:B------:R-:W-:Y:S01]  /*06f0*/  ISETP.EQ.OR P1, PT, R0, RZ, !P1 ;  /* 0x000000ff0000720c */ /* 0x000fe20004f22670 */
[----:B------:R-:W0:Y:S02]  /*0700*/  FENCE.VIEW.ASYNC.S ;  /* 0x00000000000073c6 */ /* 0x000e240000000000 */
[----:B0-----:R0:W1:Y:S01]  /*0710*/  @!UP0 SYNCS.EXCH.64 URZ, [UR6+0x60], UR4 ;  /* 0x00006004063f85b2 */ /* 0x0010620008000100 */
[----:B------:R-:W-:Y:S02]  /*0720*/  @P4 LEA.HI R2, R152, R152, RZ, 0x1 ;  /* 0x0000009898024211 */ /* 0x000fe400078f08ff */
[----:B------:R-:W-:-:S02]  /*0730*/  ISETP.EQ.AND P1, PT, R5, RZ, P1 ;  /* 0x000000ff0500720c */ /* 0x000fc40000f22270 */
[----:B------:R-:W-:Y:S02]  /*0740*/  @P4 SHF.R.S32.HI R2, RZ, 0x1, R2 ;  /* 0x00000001ff024819 */ /* 0x000fe40000011402 */
[----:B------:R-:W-:Y:S02]  /*0750*/  ISETP.GE.U32.AND P6, PT, R6, 0x2, PT ;  /* 0x000000020600780c */ /* 0x000fe40003fc6070 */
[----:B------:R-:W-:Y:S02]  /*0760*/  @P4 ISETP.NE.AND P5, PT, R2, R9, PT ;  /* 0x000000090200420c */ /* 0x000fe40003fa5270 */
[----:B------:R-:W-:Y:S02]  /*0770*/  SEL R9, RZ, 0x1, !P0 ;  /* 0x00000001ff097807 */ /* 0x000fe40004000000 */
[----:B------:R-:W-:Y:S02]  /*0780*/  @P4 SEL R22, RZ, 0x1, P5 ;  /* 0x00000001ff164807 */ /* 0x000fe40002800000 */
[----:B------:R-:W-:Y:S01]  /*0790*/  SEL R19, RZ, 0x1, !P1 ;  /* 0x00000001ff137807 */ /* 0x000fe20004800000 */
[----:B------:R0:W2:Y:S01]  /*07a0*/  @!UP1 SYNCS.EXCH.64 URZ, [UR6+0x68], UR4 ;  /* 0x00006804063f95b2 */ /* 0x0000a20008000100 */
[----:B------:R-:W-:Y:S01]  /*07b0*/  LOP3.LUT R22, R22, R9, RZ, 0xc0, !PT ;  /* 0x0000000916167212 */ /* 0x000fe200078ec0ff */
[----:B------:R-:W-:Y:S01]  /*07c0*/  NOP ;  /* 0x0000000000007918 */ /* 0x000fe20000000000 */
[----:B------:R-:W-:Y:S01]  /*07d0*/  SEL R19, R19, 0x2, P6 ;  /* 0x0000000213137807 */ /* 0x000fe20003000000 */
[----:B------:R-:W-:Y:S06]  /*07e0*/  @!P2 BRA `(.L_x_3) ;  /* 0x000000000008a947 */ /* 0x000fec0003800000 */
[----:B-12-4-:R-:W-:Y:S01]  /*07f0*/  UCGABAR_ARV ;  /* 0x00000000000079c7 */ /* 0x016fe20008000000 */
[----:B------:R-:W-:Y:S05]  /*0800*/  BRA `(.L_x_4) ;  /* 0x0000000000047947 */ /* 0x000fea0003800000 */
.L_x_3:
[----:B-12-4-:R-:W-:Y:S01]  /*0810*/  NOP ;  /* 0x0000000000007918 */ /* 0x016fe20000000000 */
.L_x_4:
[----:B------:R-:W1:Y:S01]  /*0820*/  LDC R2, c[0x0][0x65c] ;  /* 0x00019700ff027b82 */ /* 0x000e620000000800 */
[----:B------:R-:W-:Y:S02]  /*0830*/  IMAD.U32 R8, RZ, RZ, UR8 ;  /* 0x00000008ff087e24 */ /* 0x000fe4000f8e00ff */
[----:B------:R-:W-:Y:S01]  /*0840*/  IMAD.MOV.U32 R9, RZ, RZ, RZ ;  /* 0x000000ffff097224 */ /* 0x000fe200078e00ff */
[----:B-1----:R-:W-:-:S04]  /*0850*/  ISETP.NE.AND P1, PT, R2, 0x1, PT ;  /* 0x000000010200780c */ /* 0x002fc80003f25270 */
[----:B------:R-:W-:-:S09]  /*0860*/  P2R R5, PR, RZ, 0x2 ;  /* 0x00000002ff057803 */ /* 0x000fd20000000000 */
[----:B------:R-:W1:Y:S01]  /*0870*/  @P1 LDC R17, c[0x0][0x10] ;  /* 0x00000400ff111b82 */ /* 0x000e620000000800 */
[----:B------:R-:W-:Y:S02]  /*0880*/  @P1 IMAD.MOV.U32 R5, RZ, RZ, RZ ;  /* 0x000000ffff051224 */ /* 0x000fe400078e00ff */
[----:B------:R-:W-:-:S05]  /*0890*/  @P1 IMAD.MOV.U32 R13, RZ, RZ, RZ ;  /* 0x000000ffff0d1224 */ /* 0x000fca00078e00ff */
[----:B------:R-:W2:Y:S01]  /*08a0*/  @!P1 LDC R11, c[0x0][0xc] ;  /* 0x00000300ff0b9b82 */ /* 0x000ea20000000800 */
[----:B-1----:R-:W-:-:S04]  /*08b0*/  @P1 IMAD.WIDE.U32 R16, R17, UR8, R4 ;  /* 0x0000000811101c25 */ /* 0x002fc8000f8e0004 */
[----:B------:R-:W-:Y:S02]  /*08c0*/  @P1 IMAD.IADD R17, R17, 0x1, R13 ;  /* 0x0000000111111824 */ /* 0x000fe400078e020d */
[----:B--2---:R-:W-:-:S04]  /*08d0*/  @!P1 IMAD.WIDE.U32 R8, R4, R11, R8 ;  /* 0x0000000b04089225 */ /* 0x004fc800078e0008 */
[----:B------:R-:W-:Y:S02]  /*08e0*/  @!P1 IMAD.MOV.U32 R16, RZ, RZ, R8 ;  /* 0x000000ffff109224 */ /* 0x000fe400078e0008 */
[----:B------:R-:W-:Y:S01]  /*08f0*/  @!P1 IMAD.MOV.U32 R17, RZ, RZ, R9 ;  /* 0x000000ffff119224 */ /* 0x000fe200078e0009 */
[----:B------:R-:W-:Y:S06]  /*0900*/  @!P2 BRA `(.L_x_5) ;  /* 0x00000000000ca947 */ /* 0x000fec0003800000 */
[----:B------:R-:W-:Y:S01]  /*0910*/  UCGABAR_WAIT ;  /* 0x0000000000007dc7 */ /* 0x000fe20008000000 */
[----:B------:R-:W-:Y:S01]  /*0920*/  CCTL.IVALL ;  /* 0x00000000ff00798f */ /* 0x000fe20002000000 */
[----:B------:R-:W-:Y:S05]  /*0930*/  BRA `(.L_x_6) ;  /* 0x0000000000047947 */ /* 0x000fea0003800000 */
.L_x_5:
[----:B------:R-:W-:Y:S06]  /*0940*/  BAR.SYNC.DEFER_BLOCKING 0x0 ;  /* 0x0000000000007b1d */ /* 0x000fec0000010000 */
.L_x_6:
[----:B------:R-:W-:Y:S05]  /*0950*/  @!P3 BRA `(.L_x_7) ;  /* 0x000000a40084b947 */ /* 0x000fea0003800000 */
[----:B------:R-:W-:-:S13]  /*0960*/  ISETP.GT.U32.AND P0, PT, R6, 0x1, PT ;  /* 0x000000010600780c */ /* 0x000fda0003f04070 */
[----:B0-----:R-:W-:Y:S05]  /*0970*/  @P0 EXIT ;  /* 0x000000000000094d */ /* 0x001fea0003800000 */
[----:B------:R-:W-:Y:S01]  /*0980*/  ULDC.64 UR4, c[0x0][0x650] ;  /* 0x0001940000047ab9 */ /* 0x000fe20000000a00 */
[----:B------:R-:W-:Y:S01]  /*0990*/  PRMT R0, RZ, 0x7610, R0 ;  /* 0x00007610ff007816 */ /* 0x000fe20000000000 */
[----:B------:R-:W-:Y:S01]  /*09a0*/  IMAD.MOV.U32 R153, RZ, RZ, -0x1 ;  /* 0xffffffffff997424 */ /* 0x000fe200078e00ff */
[----:B------:R-:W-:Y:S01]  /*09b0*/  ISETP.GE.U32.AND P0, PT, R16, UR4, PT ;  /* 0x0000000410007c0c */ /* 0x000fe2000bf06070 */
[----:B------:R-:W-:Y:S01]  /*09c0*/  IMAD.MOV.U32 R23, RZ, RZ, -0x1 ;  /* 0xffffffffff177424 */ /* 0x000fe200078e00ff */
[----:B------:R-:W-:Y:S02]  /*09d0*/  MOV R154, 0xffffffff ;  /* 0xffffffff009a7802 */ /* 0x000fe40000000f00 */
[----:B------:R-:W-:-:S13]  /*09e0*/  ISETP.GE.U32.AND.EX P0, PT, R17, UR5, PT, P0 ;  /* 0x0000000511007c0c */ /* 0x000fda000bf06100 */
[----:B------:R-:W-:Y:S05]  /*09f0*/  @P0 BRA `(.L_x_8) ;  /* 0x00000004002c0947 */ /* 0x000fea0003800000 */
[----:B------:R-:W0:Y:S01]  /*0a00*/  LDC.64 R24, c[0x0][0x628] ;  /* 0x00018a00ff187b82 */ /* 0x000e220000000a00 */
[----:B------:R-:W-:Y:S02]  /*0a10*/  IMAD.MOV.U32 R8, RZ, RZ, R16 ;  /* 0x000000ffff087224 */ /* 0x000fe400078e0010 */
[----:B------:R-:W-:-:S05]  /*0a20*/  IMAD.MOV.U32 R9, RZ, RZ, R17 ;  /* 0x000000ffff097224 */ /* 0x000fca00078e0011 */
[----:B------:R-:W1:Y:S08]  /*0a30*/  LDC R0, c[0x0][0x630] ;  /* 0x00018c00ff007b82 */ /* 0x000e700000000800 */
[----:B------:R-:W2:Y:S01]  /*0a40*/  LDC.64 R26, c[0x0][0x620] ;  /* 0x00018800ff1a7b82 */ /* 0x000ea20000000a00 */
[----:B0-----:R-:W-:-:S04]  /*0a50*/  ISETP.NE.U32.AND P0, PT, R24, RZ, PT ;  /* 0x000000ff1800720c */ /* 0x001fc80003f05070 */
[----:B------:R-:W-:-:S13]  /*0a60*/  ISETP.NE.AND.EX P0, PT, R25, RZ, PT, P0 ;  /* 0x000000ff1900720c */ /* 0x000fda0003f05300 */
[----:B-12---:R-:W-:Y:S05]  /*0a70*/  @!P0 BRA `(.L_x_9) ;  /* 0x0000000000288947 */ /* 0x006fea0003800000 */
[----:B------:R-:W0:Y:S02]  /*0a80*/  LDC R13, c[0x0][0x634] ;  /* 0x00018d00ff0d7b82 */ /* 0x000e240000000800 */
[----:B0-----:R-:W-:-:S05]  /*0a90*/  IADD3 R13, P0, R16, R13, RZ ;  /* 0x0000000d100d7210 */ /* 0x001fca0007f1e0ff */
[----:B------:R-:W-:-:S04]  /*0aa0*/  IMAD.X R15, RZ, RZ, R17, P0 ;  /* 0x000000ffff0f7224 */ /* 0x000fc800000e0611 */
[----:B------:R-:W-:-:S04]  /*0ab0*/  IMAD.WIDE.U32 R8, R15, R24, RZ ;  /* 0x000000180f087225 */ /* 0x000fc800078e00ff */
[----:B------:R-:W-:-:S04]  /*0ac0*/  IMAD.WIDE.U32 R10, P0, R13, R25, R8 ;  /* 0x000000190d0a7225 */ /* 0x000fc80007800008 */
[----:B------:R-:W-:-:S04]  /*0ad0*/  IMAD.WIDE.U32 R8, R13, R24, RZ ;  /* 0x000000180d087225 */ /* 0x000fc800078e00ff */
[----:B------:R-:W-:Y:S01]  /*0ae0*/  IMAD.X R13, RZ, RZ, RZ, P0 ;  /* 0x000000ffff0d7224 */ /* 0x000fe200000e06ff */
[----:B------:R-:W-:Y:S01]  /*0af0*/  IADD3 RZ, P0, R9, R10, RZ ;  /* 0x0000000a09ff7210 */ /* 0x000fe20007f1e0ff */
[----:B------:R-:W-:-:S04]  /*0b00*/  IMAD.MOV.U32 R12, RZ, RZ, R11 ;  /* 0x000000ffff0c7224 */ /* 0x000fc800078e000b */
[----:B------:R-:W-:-:S08]  /*0b10*/  IMAD.WIDE.U32.X R8, R15, R25, R12, P0 ;  /* 0x000000190f087225 */ /* 0x000fd000000e040c */
.L_x_9:
[----:B------:R-:W0:Y:S01]  /*0b20*/  LDC.64 R24, c[0x0][0x640] ;  /* 0x00019000ff187b82 */ /* 0x000e220000000a00 */
[-CC-:B------:R-:W-:Y:S01]  /*0b30*/  SHF.R.U64 R28, R8, R0.reuse, R9.reuse ;  /* 0x00000000081c7219 */ /* 0x180fe20000001209 */
[----:B------:R-:W-:Y:S01]  /*0b40*/  IMAD R30, R7, R21, R4 ;  /* 0x00000015071e7224 */ /* 0x000fe200078e0204 */
[----:B------:R-:W-:Y:S02]  /*0b50*/  SHF.R.U32.HI R0, RZ, R0, R9 ;  /* 0x00000000ff007219 */ /* 0x000fe40000011609 */
[----:B------:R-:W-:Y:S02]  /*0b60*/  IADD3 R5, P0, RZ, -R28, RZ ;  /* 0x8000001cff057210 */ /* 0x000fe40007f1e0ff */
[----:B------:R-:W-:Y:S01]  /*0b70*/  MOV R21, 0x1 ;  /* 0x0000000100157802 */ /* 0x000fe20000000f00 */
[----:B------:R-:W1:Y:S02]  /*0b80*/  LDC R6, c[0x0][0x618] ;  /* 0x00018600ff067b82 */ /* 0x000e640000000800 */
[----:B------:R-:W-:-:S04]  /*0b90*/  IMAD.X R9, RZ, RZ, ~R0, P0 ;  /* 0x000000ffff097224 */ /* 0x000fc800000e0e00 */
[-C--:B------:R-:W-:Y:S02]  /*0ba0*/  IMAD R0, R9, R26.reuse, RZ ;  /* 0x0000001a09007224 */ /* 0x080fe400078e02ff */
[----:B------:R-:W2:Y:S01]  /*0bb0*/  LDC R11, c[0x0][0x608] ;  /* 0x00018200ff0b7b82 */ /* 0x000ea20000000800 */
[----:B------:R-:W-:-:S04]  /*0bc0*/  IMAD.WIDE.U32 R8, R5, R26, R16 ;  /* 0x0000001a05087225 */ /* 0x000fc800078e0010 */
[----:B------:R-:W-:-:S03]  /*0bd0*/  IMAD R5, R5, R27, R0 ;  /* 0x0000001b05057224 */ /* 0x000fc600078e0200 */
[----:B------:R-:W3:Y:S01]  /*0be0*/  LDC R12, c[0x0][0x658] ;  /* 0x00019600ff0c7b82 */ /* 0x000ee20000000800 */
[----:B0-----:R-:W-:Y:S01]  /*0bf0*/  ISETP.NE.U32.AND P0, PT, R24, RZ, PT ;  /* 0x000000ff1800720c */ /* 0x001fe20003f05070 */
[----:B------:R-:W-:Y:S02]  /*0c00*/  IMAD.IADD R5, R9, 0x1, R5 ;  /* 0x0000000109057824 */ /* 0x000fe400078e0205 */
[----:B------:R-:W-:Y:S01]  /*0c10*/  IMAD.MOV.U32 R9, RZ, RZ, -0x1 ;  /* 0xffffffffff097424 */ /* 0x000fe200078e00ff */
[----:B------:R-:W-:-:S03]  /*0c20*/  ISETP.NE.AND.EX P0, PT, R25, RZ, PT, P0 ;  /* 0x000000ff1900720c */ /* 0x000fc60003f05300 */
[----:B------:R-:W0:Y:S01]  /*0c30*/  LDC R15, c[0x0][0x600] ;  /* 0x00018000ff0f7b82 */ /* 0x000e220000000800 */
[-CC-:B-1----:R-:W-:Y:S02]  /*0c40*/  SHF.R.U64 R13, R8, R6.reuse, R5.reuse ;  /* 0x00000006080d7219 */ /* 0x182fe40000001205 */
[----:B------:R-:W-:-:S05]  /*0c50*/  SHF.R.U32.HI R0, RZ, R6, R5 ;  /* 0x00000006ff007219 */ /* 0x000fca0000011605 */
[----:B------:R-:W1:Y:S01]  /*0c60*/  LDC R14, c[0x0][0x648] ;  /* 0x00019200ff0e7b82 */ /* 0x000e620000000800 */
[-CC-:B--2---:R-:W-:Y:S02]  /*0c70*/  SHF.R.U64 R27, R13, R11.reuse, R0.reuse ;  /* 0x0000000b0d1b7219 */ /* 0x184fe40000001200 */
[----:B------:R-:W-:-:S05]  /*0c80*/  SHF.R.U32.HI R5, RZ, R11, R0 ;  /* 0x0000000bff057219 */ /* 0x000fca0000011600 */
[----:B------:R-:W2:Y:S01]  /*0c90*/  LDC R20, c[0x0][0x638] ;  /* 0x00018e00ff147b82 */ /* 0x000ea20000000800 */
[-CC-:B---3--:R-:W-:Y:S02]  /*0ca0*/  SHF.R.U64 R26, R27, R12.reuse, R5.reuse ;  /* 0x0000000c1b1a7219 */ /* 0x188fe40000001205 */
[-C--:B------:R-:W-:Y:S02]  /*0cb0*/  SHF.L.U32 R0, R9, R12.reuse, RZ ;  /* 0x0000000c09007219 */ /* 0x080fe400000006ff */
[----:B------:R-:W-:Y:S01]  /*0cc0*/  SHF.R.U32.HI R5, RZ, R12, R5 ;  /* 0x0000000cff057219 */ /* 0x000fe20000011605 */
[----:B------:R-:W-:Y:S01]  /*0cd0*/  IMAD.MOV.U32 R4, RZ, RZ, R26 ;  /* 0x000000ffff047224 */ /* 0x000fe200078e001a */
[----:B------:R-:W-:Y:S01]  /*0ce0*/  LOP3.LUT R10, RZ, R0, RZ, 0x33, !PT ;  /* 0x00000000ff0a7212 */ /* 0x000fe200078e33ff */
[----:B------:R-:W3:Y:S01]  /*0cf0*/  LDC R23, c[0x0][0x610] ;  /* 0x00018400ff177b82 */ /* 0x000ee20000000800 */
[----:B------:R-:W-:Y:S05]  /*0d00*/  @!P0 BRA `(.L_x_10) ;  /* 0x0000000000288947 */ /* 0x000fea0003800000 */
[----:B------:R-:W4:Y:S02]  /*0d10*/  LDC R9, c[0x0][0x64c] ;  /* 0x00019300ff097b82 */ /* 0x000f240000000800 */
[----:B----4-:R-:W-:-:S05]  /*0d20*/  IADD3 R9, P0, R26, R9, RZ ;  /* 0x000000091a097210 */ /* 0x010fca0007f1e0ff */
        /* <DEDUP_REMOVED lines=8> */
.L_x_10:
[----:B-1----:R-:W-:Y:S01]  /*0db0*/  SHF.R.U64 R4, R4, R14, R5 ;  /* 0x0000000e04047219 */ /* 0x002fe20000001205 */
[----:B0-----:R-:W-:Y:S01]  /*0dc0*/  VIADD R6, R15, 0xffffffff ;  /* 0xffffffff0f067836 */ /* 0x001fe20000000000 */
[----:B------:R-:W-:Y:S02]  /*0dd0*/  SHF.L.U32 R0, R21, R12, RZ ;  /* 0x0000000c15007219 */ /* 0x000fe400000006ff */
[----:B------:R-:W-:Y:S01]  /*0de0*/  LOP3.LUT R5, R27, R10, RZ, 0xc0, !PT ;  /* 0x0000000a1b057212 */ /* 0x000fe200078ec0ff */
[----:B------:R-:W-:Y:S01]  /*0df0*/  IMAD.MOV R7, RZ, RZ, -R4 ;  /* 0x000000ffff077224 */ /* 0x000fe200078e0a04 */
[----:B------:R-:W-:Y:S02]  /*0e00*/  SEL R3, R3, R30, !P1 ;  /* 0x0000001e03037207 */ /* 0x000fe40004800000 */
[----:B------:R-:W-:Y:S01]  /*0e10*/  LOP3.LUT R6, R13, R6, RZ, 0xc0, !PT ;  /* 0x000000060d067212 */ /* 0x000fe200078ec0ff */
[----:B------:R-:W-:Y:S02]  /*0e20*/  IMAD R4, R0, R4, R5 ;  /* 0x0000000400047224 */ /* 0x000fe400078e0205 */
[----:B--2---:R-:W-:-:S02]  /*0e30*/  IMAD R0, R7, R20, R26 ;  /* 0x0000001407007224 */ /* 0x004fc400078e021a */
[----:B---3--:R-:W-:Y:S02]  /*0e40*/  IMAD R3, R4, R23, R3 ;  /* 0x0000001704037224 */ /* 0x008fe400078e0203 */
[----:B------:R-:W-:Y:S02]  /*0e50*/  IMAD.MOV.U32 R5, RZ, RZ, 0x1 ;  /* 0x00000001ff057424 */ /* 0x000fe400078e00ff */
[----:B------:R-:W-:Y:S02]  /*0e60*/  IMAD R4, R0, R15, R6 ;  /* 0x0000000f00047224 */ /* 0x000fe400078e0206 */
[----:B------:R-:W-:Y:S01]  /*0e70*/  IMAD.MOV.U32 R23, RZ, RZ, R28 ;  /* 0x000000ffff177224 */ /* 0x000fe200078e001c */
[----:B------:R-:W-:Y:S02]  /*0e80*/  PRMT R0, R5, 0x7610, R0 ;  /* 0x0000761005007816 */ /* 0x000fe40000000000 */
[----:B------:R-:W-:Y:S02]  /*0e90*/  SEL R154, R4, R3, !P1 ;  /* 0x00000003049a7207 */ /* 0x000fe40004800000 */
[----:B------:R-:W-:-:S07]  /*0ea0*/  SEL R153, R3, R4, !P1 ;  /* 0x0000000403997207 */ /* 0x000fce0004800000 */
.L_x_8:
[----:B------:R-:W-:-:S08]  /*0eb0*/  NOP ;  /* 0x0000000000007918 */ /* 0x000fd00000000000 */
[----:B------:R-:W0:Y:S02]  /*0ec0*/  USETMAXREG.TRY_ALLOC.CTAPOOL UP0, 0xe8 ;  /* 0x000000e8000079c8 */ /* 0x000e240008000600 */
[----:B0-----:R-:W-:-:S13]  /*0ed0*/  PLOP3.LUT P0, PT, PT, PT, UP0, 0x80, 0x0 ;  /* 0x000000000000781c */ /* 0x001fda0003f0f008 */
[----:B------:R-:W-:Y:S05]  /*0ee0*/  @!P0 BRA `(.L_x_8) ;  /* 0xfffffffc00f08947 */ /* 0x000fea000383ffff */
[----:B------:R-:W-:Y:S01]  /*0ef0*/  ULDC.64 UR4, c[0x0][0x598] ;  /* 0x0001660000047ab9 */ /* 0x000fe20000000a00 */
[----:B------:R-:W-:Y:S01]  /*0f00*/  ULDC.64 UR36, c[0x0][0x208] ;  /* 0x0000820000247ab9 */ /* 0x000fe20000000a00 */
[----:B------:R-:W-:-:S04]  /*0f10*/  ISETP.NE.U32.AND P0, PT, RZ, UR4, PT ;  /* 0x00000004ff007c0c */ /* 0x000fc8000bf05070 */
[----:B------:R-:W-:-:S13]  /*0f20*/  ISETP.NE.AND.EX P0, PT, RZ, UR5, PT, P0 ;  /* 0x00000005ff007c0c */ /* 0x000fda000bf05300 */
[----:B------:R-:W-:Y:S05]  /*0f30*/  @!P0 BRA `(.L_x_11) ;  /* 0x00000000001c8947 */ /* 0x000fea0003800000 */
[----:B------:R-:W0:Y:S02]  /*0f40*/  LDC.64 R4, c[0x0][0x598] ;  /* 0x00016600ff047b82 */ /* 0x000e240000000a00 */
[----:B0-----:R-:W2:Y:S02]  /*0f50*/  LDG.E.64 R4, desc[UR36][R4.64] ;  /* 0x0000002404047981 */ /* 0x001ea4000c1e1b00 */
[----:B--2---:R-:W-:-:S04]  /*0f60*/  ISETP.NE.U32.AND P0, PT, R4, RZ, PT ;  /* 0x000000ff0400720c */ /* 0x004fc80003f05070 */
[----:B------:R-:W-:-:S13]  /*0f70*/  ISETP.NE.AND.EX P0, PT, R5, RZ, PT, P0 ;  /* 0x000000ff0500720c */ /* 0x000fda0003f05300 */
[----:B------:R-:W-:Y:S05]  /*0f80*/  @!P0 BRA `(.L_x_11) ;  /* 0x0000000000088947 */ /* 0x000fea0003800000 */
[----:B------:R0:W5:Y:S01]  /*0f90*/  LD.E R155, desc[UR36][R4.64] ;  /* 0x00000024049b7980 */ /* 0x000162000c101900 */
[----:B------:R-:W-:Y:S05]  /*0fa0*/  BRA `(.L_x_12) ;  /* 0x0000000000247947 */ /* 0x000fea0003800000 */
.L_x_11:
[----:B------:R-:W-:Y:S02]  /*0fb0*/  ULDC.64 UR4, c[0x0][0x588] ;  /* 0x0001620000047ab9 */ /* 0x000fe40000000a00 */
[----:B------:R-:W-:-:S04]  /*0fc0*/  ISETP.NE.U32.AND P0, PT, RZ, UR4, PT ;  /* 0x00000004ff007c0c */ /* 0x000fc8000bf05070 */
[----:B------:R-:W-:-:S13]  /*0fd0*/  ISETP.NE.AND.EX P0, PT, RZ, UR5, PT, P0 ;  /* 0x00000005ff007c0c */ /* 0x000fda000bf05300 */
[----:B------:R-:W-:Y:S05]  /*0fe0*/  @!P0 BRA `(.L_x_13) ;  /* 0x00000000000c8947 */ /* 0x000fea0003800000 */
[----:B------:R-:W0:Y:S02]  /*0ff0*/  LDC.64 R4, c[0x0][0x588] ;  /* 0x00016200ff047b82 */ /* 0x000e240000000a00 */
[----:B0-----:R1:W5:Y:S01]  /*1000*/  LDG.E R155, desc[UR36][R4.64] ;  /* 0x00000024049b7981 */ /* 0x001362000c1e1900 */
[----:B------:R-:W-:Y:S05]  /*1010*/  BRA `(.L_x_12) ;  /* 0x0000000000087947 */ /* 0x000fea0003800000 */
.L_x_13:
[----:B------:R-:W-:Y:S02]  /*1020*/  ULDC UR4, c[0x0][0x580] ;  /* 0x0001600000047ab9 */ /* 0x000fe40000000800 */
[----:B------:R-:W-:-:S07]  /*1030*/  MOV R155, UR4 ;  /* 0x00000004009b7c02 */ /* 0x000fce0008000f00 */
.L_x_12:
[----:B------:R-:W-:Y:S02]  /*1040*/  ULDC.64 UR4, c[0x0][0x5a0] ;  /* 0x0001680000047ab9 */ /* 0x000fe40000000a00 */
[----:B------:R-:W-:-:S04]  /*1050*/  ISETP.NE.U32.AND P0, PT, RZ, UR4, PT ;  /* 0x00000004ff007c0c */ /* 0x000fc8000bf05070 */
[----:B------:R-:W-:-:S13]  /*1060*/  ISETP.NE.AND.EX P0, PT, RZ, UR5, PT, P0 ;  /* 0x00000005ff007c0c */ /* 0x000fda000bf05300 */
[----:B------:R-:W-:Y:S05]  /*1070*/  @!P0 BRA `(.L_x_14) ;  /* 0x00000000001c8947 */ /* 0x000fea0003800000 */
[----:B01----:R-:W0:Y:S02]  /*1080*/  LDC.64 R4, c[0x0][0x5a0] ;  /* 0x00016800ff047b82 */ /* 0x003e240000000a00 */
[----:B0-----:R-:W2:Y:S02]  /*1090*/  LDG.E.64 R4, desc[UR36][R4.64] ;  /* 0x0000002404047981 */ /* 0x001ea4000c1e1b00 */
[----:B--2---:R-:W-:-:S04]  /*10a0*/  ISETP.NE.U32.AND P0, PT, R4, RZ, PT ;  /* 0x000000ff0400720c */ /* 0x004fc80003f05070 */
[----:B------:R-:W-:-:S13]  /*10b0*/  ISETP.NE.AND.EX P0, PT, R5, RZ, PT, P0 ;  /* 0x000000ff0500720c */ /* 0x000fda0003f05300 */
[----:B------:R-:W-:Y:S05]  /*10c0*/  @!P0 BRA `(.L_x_14) ;  /* 0x0000000000088947 */ /* 0x000fea0003800000 */
[----:B------:R0:W5:Y:S01]  /*10d0*/  LD.E R156, desc[UR36][R4.64] ;  /* 0x00000024049c7980 */ /* 0x000162000c101900 */
[----:B------:R-:W-:Y:S05]  /*10e0*/  BRA `(.L_x_15) ;  /* 0x0000000000247947 */ /* 0x000fea0003800000 */
.L_x_14:
[----:B------:R-:W-:Y:S02]  /*10f0*/  ULDC.64 UR4, c[0x0][0x590] ;  /* 0x0001640000047ab9 */ /* 0x000fe40000000a00 */
[----:B------:R-:W-:-:S04]  /*1100*/  ISETP.NE.U32.AND P0, PT, RZ, UR4, PT ;  /* 0x00000004ff007c0c */ /* 0x000fc8000bf05070 */
[----:B------:R-:W-:-:S13]  /*1110*/  ISETP.NE.AND.EX P0, PT, RZ, UR5, PT, P0 ;  /* 0x00000005ff007c0c */ /* 0x000fda000bf05300 */
[----:B------:R-:W-:Y:S05]  /*1120*/  @!P0 BRA `(.L_x_16) ;  /* 0x00000000000c8947 */ /* 0x000fea0003800000 */
[----:B------:R-:W2:Y:S02]  /*1130*/  LDC.64 R156, c[0x0][0x590] ;  /* 0x00016400ff9c7b82 */ /* 0x000ea40000000a00 */
[----:B--2---:R2:W5:Y:S01]  /*1140*/  LDG.E R156, desc[UR36][R156.64] ;  /* 0x000000249c9c7981 */ /* 0x004562000c1e1900 */
[----:B------:R-:W-:Y:S05]  /*1150*/  BRA `(.L_x_15) ;  /* 0x0000000000087947 */ /* 0x000fea0003800000 */
.L_x_16:
[----:B------:R-:W-:Y:S02]  /*1160*/  ULDC UR4, c[0x0][0x584] ;  /* 0x0001610000047ab9 */ /* 0x000fe40000000800 */
[----:B------:R-:W-:-:S07]  /*1170*/  IMAD.U32 R156, RZ, RZ, UR4 ;  /* 0x00000004ff9c7e24 */ /* 0x000fce000f8e00ff */
.L_x_15:
[----:B------:R-:W-:-:S13]  /*1180*/  LOP3.LUT P0, RZ, R0, 0xff, RZ, 0xc0, !PT ;  /* 0x000000ff00ff7812 */ /* 0x000fda000780c0ff */
[----:B------:R-:W-:Y:S05]  /*1190*/  @!P0 EXIT ;  /* 0x000000000000894d */ /* 0x000fea0003800000 */
[----:B------:R-:W-:Y:S01]  /*11a0*/  ULDC UR4, c[0x0][0x28c] ;  /* 0x0000a30000047ab9 */ /* 0x000fe20000000800 */
[----:B------:R-:W-:Y:S01]  /*11b0*/  LOP3.LUT R166, R19, 0x1, RZ, 0xfc, !PT ;  /* 0x0000000113a67812 */ /* 0x000fe200078efcff */
[----:B------:R-:W-:Y:S01]  /*11c0*/  UIADD3 UR4, UR4, 0x3f, URZ ;  /* 0x0000003f04047890 */ /* 0x000fe2000fffe03f */
[----:B------:R-:W-:Y:S01]  /*11d0*/  UMOV UR38, URZ ;  /* 0x0000003f00267c82 */ /* 0x000fe20008000000 */
[----:B------:R-:W-:Y:S02]  /*11e0*/  UMOV UR39, URZ ;  /* 0x0000003f00277c82 */ /* 0x000fe40008000000 */
[----:B------:R-:W-:-:S04]  /*11f0*/  USHF.R.S32.HI UR5, URZ, 0x1f, UR4 ;  /* 0x0000001f3f057899 */ /* 0x000fc80008011404 */
[----:B------:R-:W-:-:S04]  /*1200*/  ULEA.HI UR5, UR5, UR4, URZ, 0x6 ;  /* 0x0000000405057291 */ /* 0x000fc8000f8f303f */
[----:B------:R-:W-:-:S12]  /*1210*/  USHF.R.S32.HI UR40, URZ, 0x6, UR5 ;  /* 0x000000063f287899 */ /* 0x000fd80008011405 */
.L_x_290:
[----:B------:R-:W-:Y:S01]  /*1220*/  LOP3.LUT R0, R18, 0x80, RZ, 0xc0, !PT ;  /* 0x0000008012007812 */ /* 0x000fe200078ec0ff */
[----:B---3--:R-:W3:Y:S01]  /*1230*/  S2UR UR7, SR_CgaCtaId ;  /* 0x00000000000779c3 */ /* 0x008ee20000008800 */
[----:B------:R-:W-:Y:S02]  /*1240*/  UMOV UR6, 0x400 ;  /* 0x0000040000067882 */ /* 0x000fe40000000000 */
[----:B------:R-:W-:-:S06]  /*1250*/  SHF.R.U32.HI R0, RZ, 0x7, R0 ;  /* 0x00000007ff007819 */ /* 0x000fcc0000011600 */
[----:B----4-:R-:W4:Y:S01]  /*1260*/  SHFL.IDX PT, R0, R0, RZ, 0x1f ;  /* 0x00001fff00007589 */ /* 0x010f2200000e0000 */
[----:B---3--:R-:W-:Y:S01]  /*1270*/  ULEA UR6, UR7, UR6, 0x18 ;  /* 0x0000000607067291 */ /* 0x008fe2000f8ec03f */
[----:B----4-:R-:W-:-:S13]  /*1280*/  R2UR UR4, R0 ;  /* 0x00000000000472ca */ /* 0x010fda00000e0000 */
[----:B------:R-:W-:-:S04]  /*1290*/  ULEA.HI UR5, UR4, UR4, URZ, 0x1 ;  /* 0x0000000404057291 */ /* 0x000fc8000f8f083f */
[----:B------:R-:W-:-:S04]  /*12a0*/  ULOP3.LUT UR5, UR5, 0x7fffe, URZ, 0xc0, !UPT ;  /* 0x0007fffe05057892 */ /* 0x000fc8000f8ec03f */
[----:B------:R-:W-:-:S03]  /*12b0*/  UIADD3 UR5, UR4, -UR5, URZ ;  /* 0x8000000504057290 */ /* 0x000fc6000fffe03f */
[----:B------:R-:W-:Y:S01]  /*12c0*/  ULDC UR4, c[0x0][0x28c] ;  /* 0x0000a30000047ab9 */ /* 0x000fe20000000800 */
[----:B------:R-:W-:Y:S01]  /*12d0*/  ULEA UR5, UR5, UR6, 0xd ;  /* 0x0000000605057291 */ /* 0x000fe2000f8e683f */
[----:B------:R-:W-:-:S03]  /*12e0*/  ISETP.LT.AND P0, PT, RZ, UR4, PT ;  /* 0x00000004ff007c0c */ /* 0x000fc6000bf01270 */
[----:B------:R-:W-:-:S04]  /*12f0*/  UIADD3 UR5, UR5, 0x100, URZ ;  /* 0x0000010005057890 */ /* 0x000fc8000fffe03f */
[----:B------:R-:W-:-:S04]  /*1300*/  USHF.R.U32.HI UR5, URZ, 0x4, UR5 ;  /* 0x000000043f057899 */ /* 0x000fc80008011605 */
[----:B------:R-:W-:Y:S02]  /*1310*/  ULOP3.LUT UR41, UR5, 0x3fff, URZ, 0xc0, !UPT ;  /* 0x00003fff05297892 */ /* 0x000fe4000f8ec03f */
[----:B-12---:R-:W-:Y:S10]  /*1320*/  @P0 BRA `(.L_x_17) ;  /* 0x0000000000400947 */ /* 0x006ff40003800000 */
[----:B------:R-:W-:Y:S01]  /*1330*/  MOV R0, 0x0 ;  /* 0x0000000000007802 */ /* 0x000fe20000000f00 */
[----:B------:R-:W-:Y:S01]  /*1340*/  ULDC.64 UR4, c[0x4][0x68] ;  /* 0x01001a0000047ab9 */ /* 0x000fe20000000a00 */
[----:B------:R-:W-:Y:S01]  /*1350*/  ULDC.64 UR6, c[0x4][0x8] ;  /* 0x0100020000067ab9 */ /* 0x000fe20000000a00 */
[----:B01----:R-:W-:Y:S01]  /*1360*/  IMAD.U32 R4, RZ, RZ, UR4 ;  /* 0x00000004ff047e24 */ /* 0x003fe2000f8e00ff */
[----:B------:R0:W1:Y:S01]  /*1370*/  LDC.64 R14, c[0x4][R0] ;  /* 0x01000000000e7b82 */ /* 0x0000620000000a00 */
[----:B------:R-:W-:Y:S01]  /*1380*/  IMAD.U32 R5, RZ, RZ, UR5 ;  /* 0x00000005ff057e24 */ /* 0x000fe2000f8e00ff */
[----:B------:R-:W-:Y:S01]  /*1390*/  ULDC.64 UR4, c[0x4][0x70] ;  /* 0x01001c0000047ab9 */ /* 0x000fe20000000a00 */
[----:B------:R-:W-:Y:S01]  /*13a0*/  IMAD.U32 R10, RZ, RZ, UR6 ;  /* 0x00000006ff0a7e24 */ /* 0x000fe2000f8e00ff */
[----:B------:R-:W-:Y:S01]  /*13b0*/  MOV R12, 0x1 ;  /* 0x00000001000c7802 */ /* 0x000fe20000000f00 */
[----:B------:R-:W-:Y:S02]  /*13c0*/  IMAD.U32 R6, RZ, RZ, UR4 ;  /* 0x00000004ff067e24 */ /* 0x000fe4000f8e00ff */
[----:B------:R-:W-:-:S02]  /*13d0*/  IMAD.U32 R7, RZ, RZ, UR5 ;  /* 0x00000005ff077e24 */ /* 0x000fc4000f8e00ff */
[----:B------:R-:W-:Y:S02]  /*13e0*/  IMAD.U32 R11, RZ, RZ, UR7 ;  /* 0x00000007ff0b7e24 */ /* 0x000fe4000f8e00ff */
[----:B------:R-:W-:Y:S02]  /*13f0*/  IMAD.MOV.U32 R8, RZ, RZ, 0x1e1 ;  /* 0x000001e1ff087424 */ /* 0x000fe400078e00ff */
[----:B0-----:R-:W-:-:S07]  /*1400*/  IMAD.MOV.U32 R13, RZ, RZ, RZ ;  /* 0x000000ffff0d7224 */ /* 0x001fce00078e00ff */
[----:B------:R-:W-:-:S07]  /*1410*/  LEPC R20, `(.L_x_17) ;  /* 0x000000001014794e */ /* 0x000fce0000000000 */
[----:B-12--5:R-:W-:Y:S05]  /*1420*/  CALL.ABS.NOINC R14 ;  /* 0x000000000e007343 */ /* 0x026fea0003c00000 */
.L_x_17:
[----:B------:R-:W-:-:S13]  /*1430*/  ISETP.NE.AND P0, PT, R166, 0x3, PT ;  /* 0x00000003a600780c */ /* 0x000fda0003f05270 */
[----:B------:R-:W-:Y:S05]  /*1440*/  @!P0 BRA `(.L_x_18) ;  /* 0x0000000000048947 */ /* 0x000fea0003800000 */
[----:B------:R-:W-:Y:S01]  /*1450*/  BPT.TRAP 0x1 ;  /* 0x000000040000795c */ /* 0x000fe20000300000 */
.L_x_18:
[----:B------:R-:W3:Y:S01]  /*1460*/  S2UR UR5, SR_CgaCtaId ;  /* 0x00000000000579c3 */ /* 0x000ee20000008800 */
[----:B------:R-:W-:Y:S01]  /*1470*/  UMOV UR4, 0x400 ;  /* 0x0000040000047882 */ /* 0x000fe20000000000 */
[----:B------:R-:W-:Y:S02]  /*1480*/  IMAD.U32 R0, RZ, RZ, UR38 ;  /* 0x00000026ff007e24 */ /* 0x000fe4000f8e00ff */
[----:B------:R-:W-:-:S03]  /*1490*/  IMAD.U32 R3, RZ, RZ, UR39 ;  /* 0x00000027ff037e24 */ /* 0x000fc6000f8e00ff */
[----:B------:R-:W-:Y:S01]  /*14a0*/  SHF.L.U32 R0, R0, 0x1f, RZ ;  /* 0x0000001f00007819 */ /* 0x000fe200000006ff */
[----:B---3--:R-:W-:-:S06]  /*14b0*/  ULEA UR4, UR5, UR4, 0x18 ;  /* 0x0000000405047291 */ /* 0x008fcc000f8ec03f */
[----:B------:R-:W-:-:S04]  /*14c0*/  IMAD.U32 R6, RZ, RZ, UR4 ;  /* 0x00000004ff067e24 */ /* 0x000fc8000f8e00ff */
[----:B------:R-:W-:-:S04]  /*14d0*/  IMAD R3, R3, 0x8, R6 ;  /* 0x0000000803037824 */ /* 0x000fc800078e0206 */
[----:B------:R3:W4:Y:S01]  /*14e0*/  SYNCS.PHASECHK.TRANS64.TRYWAIT P1, [R3+URZ], R0 ;  /* 0x00000000030075a7 */ /* 0x000722000802017f */
[----:B------:R-:W-:Y:S05]  /*14f0*/  @!P0 BRA `(.L_x_19) ;  /* 0x0000000000048947 */ /* 0x000fea0003800000 */
[----:B------:R-:W-:Y:S01]  /*1500*/  BPT.TRAP 0x1 ;  /* 0x000000040000795c */ /* 0x000fe20000300000 */
.L_x_19:
[----:B----4-:R-:W-:Y:S05]  /*1510*/  @P1 BRA `(.L_x_20) ;  /* 0x0000000000081947 */ /* 0x010fea0003800000 */
[----:B------:R-:W4:Y:S02]  /*1520*/  SYNCS.PHASECHK.TRANS64.TRYWAIT P1, [R3+URZ], R0 ;  /* 0x00000000030075a7 */ /* 0x000f24000802017f */
[----:B----4-:R-:W-:Y:S05]  /*1530*/  @!P1 BRA `(.L_x_21) ;  /* 0x000000b000549947 */ /* 0x010fea0003800000 */
.L_x_20:
[----:B------:R-:W-:-:S04]  /*1540*/  UISETP.LT.AND UP0, UPT, UR40, 0x1, UPT ;  /* 0x000000012800788c */ /* 0x000fc8000bf01270 */
[----:B------:R-:W-:-:S06]  /*1550*/  USEL UR4, UR40, 0x1, UP0 ;  /* 0x0000000128047887 */ /* 0x000fcc0008000000 */
[----:B---34-:R-:W-:Y:S01]  /*1560*/  IMAD.U32 R0, RZ, RZ, UR4 ;  /* 0x00000004ff007e24 */ /* 0x018fe2000f8e00ff */
[----:B------:R-:W-:Y:S05]  /*1570*/  WARPSYNC.ALL ;  /* 0x0000000000007948 */ /* 0x000fea0003800000 */
[----:B------:R-:W-:-:S04]  /*1580*/  IADD3 R0, -R0, UR40, RZ ;  /* 0x0000002800007c10 */ /* 0x000fc8000fffe1ff */
[----:B------:R-:W-:Y:S02]  /*1590*/  ISETP.GE.AND P1, PT, R0, 0x1, PT ;  /* 0x000000010000780c */ /* 0x000fe40003f26270 */
[----:B------:R-:W-:Y:S01]  /*15a0*/  R2UR UR4, R6 ;  /* 0x00000000060472ca */ /* 0x000fe200000e0000 */
[----:B------:R-:W-:Y:S01]  /*15b0*/  WARPGROUP.ARRIVE ;  /* 0x00000000000079c5 */ /* 0x000fe20000000000 */
[----:B------:R-:W-:Y:S01]  /*15c0*/  UMOV UR9, 0x40000040 ;  /* 0x4000004000097882 */ /* 0x000fe20000000000 */
[----:B------:R-:W-:-:S10]  /*15d0*/  UMOV UR11, 0x40000040 ;  /* 0x40000040000b7882 */ /* 0x000fd40000000000 */
[----:B------:R-:W-:-:S04]  /*15e0*/  UIADD3 UR4, UR4, 0x28100, URZ ;  /* 0x0002810004047890 */ /* 0x000fc8000fffe03f */
[----:B------:R-:W-:-:S04]  /*15f0*/  USHF.R.U32.HI UR4, URZ, 0x4, UR4 ;  /* 0x000000043f047899 */ /* 0x000fc80008011604 */
[----:B------:R-:W-:Y:S02]  /*1600*/  ULOP3.LUT UR5, UR4, 0x3fff, URZ, 0xc0, !UPT ;  /* 0x00003fff04057892 */ /* 0x000fe4000f8ec03f */
[----:B------:R-:W-:Y:S02]  /*1610*/  ULOP3.LUT UR4, UR41, 0x10000, URZ, 0xfc, !UPT ;  /* 0x0001000029047892 */ /* 0x000fe4000f8efc3f */
[----:B------:R-:W-:Y:S02]  /*1620*/  ULOP3.LUT UR5, UR5, 0x10000, URZ, 0xfc, !UPT ;  /* 0x0001000005057892 */ /* 0x000fe4000f8efc3f */
[----:B------:R-:W-:Y:S02]  /*1630*/  ULEA UR6, UR39, UR4, 0xb ;  /* 0x0000000427067291 */ /* 0x000fe4000f8e583f */
[----:B------:R-:W-:-:S05]  /*1640*/  ULEA UR7, UR39, UR5, 0xa ;  /* 0x0000000527077291 */ /* 0x000fca000f8e503f */
[----:B------:R-:W-:Y:S02]  /*1650*/  UMOV UR8, UR6 ;  /* 0x0000000600087c82 */ /* 0x000fe40008000000 */
[----:B------:R-:W-:Y:S02]  /*1660*/  UMOV UR10, UR7 ;  /* 0x00000007000a7c82 */ /* 0x000fe40008000000 */
[----:B------:R-:W-:Y:S01]  /*1670*/  HGMMA.64x128x16.F32 R88, gdesc[UR8], RZ, !UPT, gsb0 ;  /* 0x01e00000085879f0 */ /* 0x000fe2000c0008ff */
[----:B------:R-:W-:Y:S01]  /*1680*/  UIADD3 UR8, UR6, 0x400, URZ ;  /* 0x0000040006087890 */ /* 0x000fe2000fffe03f */
[----:B------:R-:W-:Y:S01]  /*1690*/  UMOV UR9, 0x40000040 ;  /* 0x4000004000097882 */ /* 0x000fe20000000000 */
[----:B------:R-:W-:Y:S02]  /*16a0*/  WARPGROUP.DEPBAR.LE gsb0, 0x0 ;  /* 0x00008000000079c5 */ /* 0x000fe40000010000 */
[----:B------:R-:W-:-:S07]  /*16b0*/  WARPGROUP.ARRIVE ;  /* 0x00000000000079c5 */ /* 0x000fce0000000000 */
[----:B------:R-:W-:Y:S01]  /*16c0*/  HGMMA.64x128x16.F32 R24, gdesc[UR8], RZ, !UPT, gsb0 ;  /* 0x01e00000081879f0 */ /* 0x000fe2000c0008ff */
[----:B------:R-:W-:Y:S02]  /*16d0*/  UIADD3 UR8, UR6, 0x2, URZ ;  /* 0x0000000206087890 */ /* 0x000fe4000fffe03f */
[----:B------:R-:W-:Y:S01]  /*16e0*/  UIADD3 UR10, UR7, 0x2, URZ ;  /* 0x00000002070a7890 */ /* 0x000fe2000fffe03f */
[----:B------:R-:W-:Y:S01]  /*16f0*/  UMOV UR9, 0x40000040 ;  /* 0x4000004000097882 */ /* 0x000fe20000000000 */
[----:B------:R-:W-:Y:S01]  /*1700*/  UMOV UR11, 0x40000040 ;  /* 0x40000040000b7882 */ /* 0x000fe20000000000 */
[----:B------:R-:W-:Y:S02]  /*1710*/  WARPGROUP.DEPBAR.LE gsb0, 0x0 ;  /* 0x00008000000079c5 */ /* 0x000fe40000010000 */
[----:B------:R-:W-:-:S06]  /*1720*/  WARPGROUP.ARRIVE ;  /* 0x00000000000079c5 */ /* 0x000fcc0000000000 */
[----:B------:R-:W-:Y:S01]  /*1730*/  HGMMA.64x128x16.F32 R88, gdesc[UR8], R88, gsb0 ;  /* 0x01e00000085879f0 */ /* 0x000fe20008000858 */
[----:B------:R-:W-:Y:S01]  /*1740*/  UIADD3 UR8, UR6, 0x402, URZ ;  /* 0x0000040206087890 */ /* 0x000fe2000fffe03f */
[----:B------:R-:W-:Y:S01]  /*1750*/  UMOV UR9, 0x40000040 ;  /* 0x4000004000097882 */ /* 0x000fe20000000000 */
[----:B------:R-:W-:Y:S02]  /*1760*/  WARPGROUP.DEPBAR.LE gsb0, 0x0 ;  /* 0x00008000000079c5 */ /* 0x000fe40000010000 */
[----:B------:R-:W-:-:S07]  /*1770*/  WARPGROUP.ARRIVE ;  /* 0x00000000000079c5 */ /* 0x000fce0000000000 */
[----:B------:R-:W-:Y:S01]  /*1780*/  HGMMA.64x128x16.F32 R24, gdesc[UR8], R24, gsb0 ;  /* 0x01e00000081879f0 */ /* 0x000fe20008000818 */
        /* <DEDUP_REMOVED lines=23> */
[----:B------:R-:W-:Y:S03]  /*1900*/  HGMMA.64x128x16.F32 R24, gdesc[UR8], R24, gsb0 ;  /* 0x01e00000081879f0 */ /* 0x000fe60008000818 */
[----:B------:R-:W-:Y:S02]  /*1910*/  WARPGROUP.DEPBAR.LE gsb0, 0x0 ;  /* 0x00008000000079c5 */ /* 0x000fe40000010000 */
[----:B------:R-:W-:Y:S05]  /*1920*/  @!P1 BRA `(.L_x_22) ;  /* 0x0000000400749947 */ /* 0x000fea0003800000 */
[----:B------:R-:W-:Y:S02]  /*1930*/  UIADD3 UR6, UR39, 0x1, URZ ;  /* 0x0000000127067890 */ /* 0x000fe4000fffe03f */
[----:B------:R-:W-:Y:S02]  /*1940*/  IMAD.U32 R3, RZ, RZ, UR39 ;  /* 0x00000027ff037e24 */ /* 0x000fe4000f8e00ff */
[----:B------:R-:W-:-:S04]  /*1950*/  UISETP.NE.AND UP0, UPT, UR6, 0x5, UPT ;  /* 0x000000050600788c */ /* 0x000fc8000bf05270 */
[----:B------:R-:W-:Y:S02]  /*1960*/  USEL UR7, URZ, 0x1, UP0 ;  /* 0x000000013f077887 */ /* 0x000fe40008000000 */
[----:B------:R-:W-:Y:S02]  /*1970*/  USEL UR6, UR6, URZ, UP0 ;  /* 0x0000003f06067287 */ /* 0x000fe40008000000 */
[----:B------:R-:W-:-:S06]  /*1980*/  ULOP3.LUT UR7, UR38, UR7, URZ, 0x3c, !UPT ;  /* 0x0000000726077292 */ /* 0x000fcc000f8e3c3f */
[----:B------:R-:W-:-:S07]  /*1990*/  IMAD.U32 R7, RZ, RZ, UR7 ;  /* 0x00000007ff077e24 */ /* 0x000fce000f8e00ff */
.L_x_29:
[----:B------:R-:W-:Y:S05]  /*19a0*/  @!P0 BRA `(.L_x_23) ;  /* 0x0000000000048947 */ /* 0x000fea0003800000 */
[----:B------:R-:W-:Y:S01]  /*19b0*/  BPT.TRAP 0x1 ;  /* 0x000000040000795c */ /* 0x000fe20000300000 */
.L_x_23:
[----:B------:R-:W3:Y:S01]  /*19c0*/  S2UR UR8, SR_CgaCtaId ;  /* 0x00000000000879c3 */ /* 0x000ee20000008800 */
[----:B------:R-:W-:Y:S01]  /*19d0*/  UMOV UR7, 0x400 ;  /* 0x0000040000077882 */ /* 0x000fe20000000000 */
[----:B01----:R-:W-:Y:S02]  /*19e0*/  MOV R5, UR6 ;  /* 0x0000000600057c02 */ /* 0x003fe40008000f00 */
[----:B------:R-:W-:Y:S01]  /*19f0*/  SHF.L.U32 R4, R7, 0x1f, RZ ;  /* 0x0000001f07047819 */ /* 0x000fe200000006ff */
[----:B---3--:R-:W-:-:S06]  /*1a00*/  ULEA UR7, UR8, UR7, 0x18 ;  /* 0x0000000708077291 */ /* 0x008fcc000f8ec03f */
[----:B------:R-:W-:-:S04]  /*1a10*/  IMAD.U32 R6, RZ, RZ, UR7 ;  /* 0x00000007ff067e24 */ /* 0x000fc8000f8e00ff */
[----:B------:R-:W-:-:S04]  /*1a20*/  IMAD R5, R5, 0x8, R6 ;  /* 0x0000000805057824 */ /* 0x000fc800078e0206 */
[----:B------:R0:W1:Y:S01]  /*1a30*/  SYNCS.PHASECHK.TRANS64.TRYWAIT P1, [R5+URZ], R4 ;  /* 0x00000004050075a7 */ /* 0x000062000802017f */
[----:B------:R-:W-:Y:S05]  /*1a40*/  @!P0 BRA `(.L_x_24) ;  /* 0x0000000000048947 */ /* 0x000fea0003800000 */
[----:B------:R-:W-:Y:S01]  /*1a50*/  BPT.TRAP 0x1 ;  /* 0x000000040000795c */ /* 0x000fe20000300000 */
.L_x_24:
[----:B-1----:R-:W-:Y:S05]  /*1a60*/  @P1 BRA `(.L_x_25) ;  /* 0x0000000000081947 */ /* 0x002fea0003800000 */
[----:B------:R-:W1:Y:S02]  /*1a70*/  SYNCS.PHASECHK.TRANS64.TRYWAIT P1, [R5+URZ], R4 ;  /* 0x00000004050075a7 */ /* 0x000e64000802017f */
[----:B-1----:R-:W-:Y:S05]  /*1a80*/  @!P1 BRA `(.L_x_26) ;  /* 0x000000ac00149947 */ /* 0x002fea0003800000 */
.L_x_25:
[----:B------:R-:W-:Y:S01]  /*1a90*/  ULEA UR7, UR6, UR4, 0xb ;  /* 0x0000000406077291 */ /* 0x000fe2000f8e583f */
[----:B------:R-:W-:Y:S01]  /*1aa0*/  WARPGROUP.ARRIVE ;  /* 0x00000000000079c5 */ /* 0x000fe20000000000 */
[----:B------:R-:W-:Y:S01]  /*1ab0*/  ULEA UR12, UR6, UR5, 0xa ;  /* 0x00000005060c7291 */ /* 0x000fe2000f8e503f */
[----:B------:R-:W-:Y:S01]  /*1ac0*/  UMOV UR9, 0x40000040 ;  /* 0x4000004000097882 */ /* 0x000fe20000000000 */
[----:B------:R-:W-:-:S03]  /*1ad0*/  UMOV UR11, 0x40000040 ;  /* 0x40000040000b7882 */ /* 0x000fc60000000000 */
[----:B------:R-:W-:Y:S02]  /*1ae0*/  UMOV UR8, UR7 ;  /* 0x0000000700087c82 */ /* 0x000fe40008000000 */
[----:B------:R-:W-:Y:S02]  /*1af0*/  UMOV UR10, UR12 ;  /* 0x0000000c000a7c82 */ /* 0x000fe40008000000 */
        /* <DEDUP_REMOVED lines=44> */
[----:B------:R-:W-:Y:S01]  /*1dc0*/  BPT.TRAP 0x1 ;  /* 0x000000040000795c */ /* 0x000fe20000300000 */
.L_x_27:
[----:B------:R-:W-:-:S13]  /*1dd0*/  ISETP.NE.AND P1, PT, R22, RZ, PT ;  /* 0x000000ff1600720c */ /* 0x000fda0003f25270 */
[----:B01----:R-:W-:-:S04]  /*1de0*/  @P1 IMAD R4, R3, 0x8, R6 ;  /* 0x0000000803041824 */ /* 0x003fc800078e0206 */
[----:B------:R-:W-:-:S05]  /*1df0*/  @P1 VIADD R5, R4, 0x28 ;  /* 0x0000002804051836 */ /* 0x000fca0000000000 */
[----:B------:R-:W-:-:S04]  /*1e00*/  @P1 PRMT R5, R152, 0x654, R5 ;  /* 0x0000065498051816 */ /* 0x000fc80000000005 */
[----:B------:R0:W-:Y:S01]  /*1e10*/  @P1 SYNCS.ARRIVE.TRANS64.RED.A1T0 RZ, [R5+URZ], RZ ;  /* 0x000000ff05ff19a7 */ /* 0x0001e2000810043f */
[----:B------:R-:W-:-:S13]  /*1e20*/  ISETP.GT.U32.AND P1, PT, R19, 0x1, PT ;  /* 0x000000011300780c */ /* 0x000fda0003f24070 */
[----:B0-----:R-:W-:Y:S05]  /*1e30*/  @P1 BRA `(.L_x_28) ;  /* 0x0000000000041947 */ /* 0x001fea0003800000 */
[----:B------:R-:W-:Y:S01]  /*1e40*/  BPT.TRAP 0x1 ;  /* 0x000000040000795c */ /* 0x000fe20000300000 */
.L_x_28:
[----:B------:R-:W-:Y:S01]  /*1e50*/  UIADD3 UR6, UR6, 0x1, URZ ;  /* 0x0000000106067890 */ /* 0x000fe2000fffe03f */
[C---:B------:R-:W-:Y:S01]  /*1e60*/  ISETP.GT.AND P2, PT, R0.reuse, 0x1, PT ;  /* 0x000000010000780c */ /* 0x040fe20003f44270 */
[----:B------:R-:W-:Y:S02]  /*1e70*/  VIADD R3, R3, 0x1 ;  /* 0x0000000103037836 */ /* 0x000fe40000000000 */
[----:B------:R-:W-:Y:S01]  /*1e80*/  UISETP.NE.AND UP0, UPT, UR6, 0x5, UPT ;  /* 0x000000050600788c */ /* 0x000fe2000bf05270 */
[----:B------:R-:W-:Y:S02]  /*1e90*/  VIADD R0, R0, 0xffffffff ;  /* 0xffffffff00007836 */ /* 0x000fe40000000000 */
[C---:B------:R-:W-:Y:S01]  /*1ea0*/  ISETP.NE.AND P1, PT, R3.reuse, 0x5, PT ;  /* 0x000000050300780c */ /* 0x040fe20003f25270 */
[----:B------:R-:W-:Y:S02]  /*1eb0*/  USEL UR7, URZ, 0x1, UP0 ;  /* 0x000000013f077887 */ /* 0x000fe40008000000 */
[----:B------:R-:W-:Y:S01]  /*1ec0*/  USEL UR6, UR6, URZ, UP0 ;  /* 0x0000003f06067287 */ /* 0x000fe20008000000 */
[----:B------:R-:W-:-:S03]  /*1ed0*/  SEL R3, R3, RZ, P1 ;  /* 0x000000ff03037207 */ /* 0x000fc60000800000 */
[----:B------:R-:W-:Y:S01]  /*1ee0*/  LOP3.LUT R7, R7, UR7, RZ, 0x3c, !PT ;  /* 0x0000000707077c12 */ /* 0x000fe2000f8e3cff */
[----:B------:R-:W-:Y:S07]  /*1ef0*/  @P2 BRA `(.L_x_29) ;  /* 0xfffffff800a82947 */ /* 0x000fee000383ffff */
.L_x_22:
[----:B------:R-:W3:Y:S02]  /*1f00*/  LDC R0, c[0x0][0x28c] ;  /* 0x0000a300ff007b82 */ /* 0x000ee40000000800 */
[----:B---3--:R-:W-:-:S13]  /*1f10*/  ISETP.GE.AND P1, PT, R0, 0x1, PT ;  /* 0x000000010000780c */ /* 0x008fda0003f26270 */
[----:B------:R-:W-:Y:S05]  /*1f20*/  @!P1 BRA `(.L_x_30) ;  /* 0x0000000000509947 */ /* 0x000fea0003800000 */
[----:B------:R-:W-:Y:S05]  /*1f30*/  @!P0 BRA `(.L_x_31) ;  /* 0x0000000000048947 */ /* 0x000fea0003800000 */
[----:B------:R-:W-:Y:S01]  /*1f40*/  BPT.TRAP 0x1 ;  /* 0x000000040000795c */ /* 0x000fe20000300000 */
.L_x_31:
[----:B------:R-:W-:Y:S01]  /*1f50*/  ISETP.NE.AND P0, PT, R22, RZ, PT ;  /* 0x000000ff1600720c */ /* 0x000fe20003f05270 */
[----:B------:R-:W-:Y:S01]  /*1f60*/  BSSY B0, `(.L_x_32) ;  /* 0x000000e000007945 */ /* 0x000fe20003800000 */
[----:B------:R-:W-:-:S11]  /*1f70*/  ISETP.GT.U32.AND P1, PT, R19, 0x1, PT ;  /* 0x000000011300780c */ /* 0x000fd60003f24070 */
[----:B------:R-:W-:Y:S05]  /*1f80*/  @!P0 BRA `(.L_x_33) ;  /* 0x00000000002c8947 */ /* 0x000fea0003800000 */
[----:B------:R-:W-:-:S04]  /*1f90*/  UISETP.LT.AND UP0, UPT, UR40, 0x1, UPT ;  /* 0x000000012800788c */ /* 0x000fc8000bf01270 */
[----:B------:R-:W-:-:S04]  /*1fa0*/  USEL UR6, UR40, 0x1, UP0 ;  /* 0x0000000128067887 */ /* 0x000fc80008000000 */
[----:B------:R-:W-:-:S04]  /*1fb0*/  UIADD3 UR6, UR39, UR40, -UR6 ;  /* 0x0000002827067290 */ /* 0x000fc8000fffe806 */
[----:B------:R-:W-:-:S04]  /*1fc0*/  UIMAD.WIDE.U32 UR4, UR6, -0x33333333, URZ ;  /* 0xcccccccd060478a5 */ /* 0x000fc8000f8e003f */
[----:B------:R-:W-:-:S04]  /*1fd0*/  USHF.R.U32.HI UR4, URZ, 0x2, UR5 ;  /* 0x000000023f047899 */ /* 0x000fc80008011605 */
[----:B------:R-:W-:-:S06]  /*1fe0*/  UIMAD UR6, UR4, -0x5, UR6 ;  /* 0xfffffffb040678a4 */ /* 0x000fcc000f8e0206 */
[----:B------:R-:W-:-:S04]  /*1ff0*/  IMAD.U32 R3, RZ, RZ, UR6 ;  /* 0x00000006ff037e24 */ /* 0x000fc8000f8e00ff */
[----:B------:R-:W-:-:S05]  /*2000*/  IMAD R0, R3, 0x8, R6 ;  /* 0x0000000803007824 */ /* 0x000fca00078e0206 */
[----:B------:R-:W-:-:S04]  /*2010*/  IADD3 R3, R0, 0x28, RZ ;  /* 0x0000002800037810 */ /* 0x000fc80007ffe0ff */
[----:B------:R-:W-:-:S04]  /*2020*/  PRMT R3, R152, 0x654, R3 ;  /* 0x0000065498037816 */ /* 0x000fc80000000003 */
[----:B------:R3:W-:Y:S03]  /*2030*/  SYNCS.ARRIVE.TRANS64.RED.A1T0 RZ, [R3+URZ], RZ ;  /* 0x000000ff03ff79a7 */ /* 0x0007e6000810043f */
.L_x_33:
[----:B------:R-:W-:Y:S05]  /*2040*/  BSYNC B0 ;  /* 0x0000000000007941 */ /* 0x000fea0003800000 */
.L_x_32:
[----:B------:R-:W-:Y:S05]  /*2050*/  @P1 BRA `(.L_x_30) ;  /* 0x0000000000041947 */ /* 0x000fea0003800000 */
[----:B------:R-:W-:Y:S01]  /*2060*/  BPT.TRAP 0x1 ;  /* 0x000000040000795c */ /* 0x000fe20000300000 */
.L_x_30:
[----:B------:R-:W4:Y:S01]  /*2070*/  LDC R6, c[0x0][0x288] ;  /* 0x0000a200ff067b82 */ /* 0x000f220000000800 */
[--C-:B------:R-:W-:Y:S01]  /*2080*/  SHF.R.U32.HI R0, RZ, 0x2, R18.reuse ;  /* 0x00000002ff007819 */ /* 0x100fe20000011612 */
[----:B------:R-:W-:Y:S01]  /*2090*/  IMAD.SHL.U32 R13, R154, 0x80, RZ ;  /* 0x000000809a0d7824 */ /* 0x000fe200078e00ff */
[----:B01----:R-:W-:Y:S01]  /*20a0*/  SHF.R.U32.HI R5, RZ, 0x7, R18 ;  /* 0x00000007ff057819 */ /* 0x003fe20000011612 */
[----:B------:R-:W-:Y:S01]  /*20b0*/  UIADD3 UR39, UR40, UR39, URZ ;  /* 0x0000002728277290 */ /* 0x000fe2000fffe03f */
[----:B------:R-:W-:Y:S01]  /*20c0*/  LOP3.LUT R4, R18, 0x60, RZ, 0xc0, !PT ;  /* 0x0000006012047812 */ /* 0x000fe200078ec0ff */
[----:B------:R-:W-:Y:S01]  /*20d0*/  ULDC UR7, c[0x0][0x284] ;  /* 0x0000a10000077ab9 */ /* 0x000fe20000000800 */
[----:B---3--:R-:W-:Y:S01]  /*20e0*/  LOP3.LUT R3, R0, 0x7, RZ, 0xc0, !PT ;  /* 0x0000000700037812 */ /* 0x008fe200078ec0ff */
[----:B------:R-:W-:Y:S01]  /*20f0*/  UISETP.GT.U32.AND UP0, UPT, UR39, 0x4, UPT ;  /* 0x000000042700788c */ /* 0x000fe2000bf04070 */
[----:B------:R-:W-:Y:S01]  /*2100*/  LOP3.LUT R0, R5, 0x1, RZ, 0xc0, !PT ;  /* 0x0000000105007812 */ /* 0x000fe200078ec0ff */
[----:B------:R-:W-:Y:S01]  /*2110*/  UISETP.GE.U32.AND UP1, UPT, UR40, 0x5, UPT ;  /* 0x000000052800788c */ /* 0x000fe2000bf26070 */
[----:B------:R-:W-:Y:S01]  /*2120*/  SHF.R.U32.HI R10, RZ, 0x1, R4 ;  /* 0x00000001ff0a7819 */ /* 0x000fe20000011604 */
[----:B------:R-:W-:Y:S01]  /*2130*/  UISETP.LT.U32.AND UP0, UPT, UR40, 0x5, UP0 ;  /* 0x000000052800788c */ /* 0x000fe20008701070 */
[----:B------:R-:W-:Y:S01]  /*2140*/  LOP3.LUT R4, R18, 0x3, RZ, 0xc0, !PT ;  /* 0x0000000312047812 */ /* 0x000fe200078ec0ff */
[----:B------:R-:W-:Y:S01]  /*2150*/  IMAD.SHL.U32 R8, R0, 0x40, RZ ;  /* 0x0000004000087824 */ /* 0x000fe200078e00ff */
[----:B------:R-:W-:Y:S01]  /*2160*/  IADD3 R5, RZ, -R10, -R3 ;  /* 0x8000000aff057210 */ /* 0x000fe20007ffe803 */
[----:B------:R-:W-:Y:S01]  /*2170*/  ULDC.64 UR8, c[0x0][0x5d0] ;  /* 0x0001740000087ab9 */ /* 0x000fe20000000a00 */
[----:B------:R-:W-:Y:S01]  /*2180*/  SHF.R.S32.HI R21, RZ, 0x1f, R23 ;  /* 0x0000001fff157819 */ /* 0x000fe20000011417 */
[----:B------:R-:W-:Y:S01]  /*2190*/  UIMAD.WIDE.U32 UR4, UR39, -0x33333333, URZ ;  /* 0xcccccccd270478a5 */ /* 0x000fe2000f8e003f */
[----:B--2---:R-:W-:Y:S01]  /*21a0*/  LOP3.LUT R157, R8, 0x40, R3, 0xe2, !PT ;  /* 0x00000040089d7812 */ /* 0x004fe200078ee203 */
[----:B------:R-:W-:Y:S01]  /*21b0*/  IMAD R3, R0, -0x40, R5 ;  /* 0xffffffc000037824 */ /* 0x000fe200078e0205 */
[----:B------:R-:W-:Y:S01]  /*21c0*/  USEL UR6, URZ, 0x1, !UP0 ;  /* 0x000000013f067887 */ /* 0x000fe2000c000000 */
[----:B------:R-:W-:Y:S01]  /*21d0*/  IMAD.SHL.U32 R0, R153, 0x100, RZ ;  /* 0x0000010099007824 */ /* 0x000fe200078e00ff */
[----:B------:R-:W-:Y:S01]  /*21e0*/  USHF.R.U32.HI UR4, URZ, 0x2, UR5 ;  /* 0x000000023f047899 */ /* 0x000fe20008011605 */
[----:B----4-:R-:W-:Y:S01]  /*21f0*/  IMAD R12, R4, -0x2, R6 ;  /* 0xfffffffe040c7824 */ /* 0x010fe200078e0206 */
[----:B------:R-:W-:Y:S01]  /*2200*/  ISETP.GE.AND P0, PT, R13, R6, PT ;  /* 0x000000060d00720c */ /* 0x000fe20003f06270 */
[----:B------:R-:W-:Y:S01]  /*2210*/  IMAD.SHL.U32 R6, R18, 0x2, RZ ;  /* 0x0000000212067824 */ /* 0x000fe200078e00ff */
[----:B------:R-:W-:Y:S01]  /*2220*/  ULOP3.LUT UR38, UR38, UR6, URZ, 0x3c, !UPT ;  /* 0x0000000626267292 */ /* 0x000fe2000f8e3c3f */
[----:B------:R-:W-:Y:S01]  /*2230*/  IMAD R4, R21, UR8, RZ ;  /* 0x0000000815047c24 */ /* 0x000fe2000f8e02ff */
[C---:B------:R-:W-:Y:S01]  /*2240*/  ISETP.GE.OR P0, PT, R0.reuse, UR7, P0 ;  /* 0x0000000700007c0c */ /* 0x040fe20008706670 */
[----:B------:R-:W-:Y:S01]  /*2250*/  IMAD.WIDE R8, R153, 0x100, RZ ;  /* 0x0000010099087825 */ /* 0x000fe200078e02ff */
[----:B------:R-:W-:Y:S01]  /*2260*/  LOP3.LUT R6, R13, 0x6, R6, 0xf8, !PT ;  /* 0x000000060d067812 */ /* 0x000fe200078ef806 */
[----:B------:R-:W-:Y:S01]  /*2270*/  UIMAD UR39, UR4, -0x5, UR39 ;  /* 0xfffffffb042778a4 */ /* 0x000fe2000f8e0227 */
[----:B------:R-:W-:Y:S01]  /*2280*/  IADD3 R3, -R0, UR7, R3 ;  /* 0x0000000700037c10 */ /* 0x000fe2000fffe103 */
[----:B------:R-:W-:Y:S01]  /*2290*/  IMAD R11, R23, UR9, R4 ;  /* 0x00000009170b7c24 */ /* 0x000fe2000f8e0204 */
[----:B------:R-:W-:Y:S01]  /*22a0*/  SHF.R.S32.HI R7, RZ, 0x1f, R6 ;  /* 0x0000001fff077819 */ /* 0x000fe20000011406 */
[----:B------:R-:W-:Y:S01]  /*22b0*/  @UP1 ULOP3.LUT UR38, UR38, 0x1, UR4, 0x78, !UPT ;  /* 0x0000000126261892 */ /* 0x000fe2000f8e7804 */
[----:B------:R-:W-:Y:S01]  /*22c0*/  LOP3.LUT R157, R8, R157, R10, 0xfe, !PT ;  /* 0x0000009d089d7212 */ /* 0x000fe200078efe0a */
[----:B------:R-:W-:-:S02]  /*22d0*/  IMAD.IADD R0, R12, 0x1, -R13 ;  /* 0x000000010c007824 */ /* 0x000fc400078e0a0d */
[----:B------:R-:W-:-:S04]  /*22e0*/  IMAD.WIDE.U32 R4, R23, UR8, R6 ;  /* 0x0000000817047c25 */ /* 0x000fc8000f8e0006 */
[----:B------:R-:W-:Y:S02]  /*22f0*/  IMAD.IADD R11, R5, 0x1, R11 ;  /* 0x00000001050b7824 */ /* 0x000fe400078e020b */
[----:B------:R-:W-:Y:S02]  /*2300*/  IMAD.MOV.U32 R153, RZ, RZ, -0x1 ;  /* 0xffffffffff997424 */ /* 0x000fe400078e00ff */
[----:B------:R-:W-:Y:S01]  /*2310*/  IMAD.MOV.U32 R10, RZ, RZ, R4 ;  /* 0x000000ffff0a7224 */ /* 0x000fe200078e0004 */
[----:B------:R-:W-:Y:S06]  /*2320*/  @P0 BRA `(.L_x_34) ;  /* 0x0000008400680947 */ /* 0x000fec0003800000 */
[----:B------:R-:W0:Y:S01]  /*2330*/  LDC.64 R4, c[0x0][0x5c8] ;  /* 0x00017200ff047b82 */ /* 0x000e220000000a00 */
[----:B-----5:R-:W-:Y:S01]  /*2340*/  FSETP.NEU.AND P0, PT, R156, RZ, PT ;  /* 0x000000ff9c00720b */ /* 0x020fe20003f0d000 */
[----:B------:R-:W-:Y:S01]  /*2350*/  BSSY B0, `(.L_x_34) ;  /* 0x0000857000007945 */ /* 0x000fe20003800000 */
[----:B------:R-:W-:-:S04]  /*2360*/  ISETP.GT.AND P3, PT, R3, RZ, PT ;  /* 0x000000ff0300720c */ /* 0x000fc80003f64270 */
[----:B------:R-:W-:Y:S01]  /*2370*/  ISETP.GT.AND P1, PT, R0, RZ, P3 ;  /* 0x000000ff0000720c */ /* 0x000fe20001f24270 */
[-C--:B0-----:R-:W-:Y:S02]  /*2380*/  IMAD R12, R9, R4.reuse, RZ ;  /* 0x00000004090c7224 */ /* 0x081fe400078e02ff */
[----:B------:R-:W-:-:S04]  /*2390*/  IMAD.WIDE.U32 R168, R157, R4, R10 ;  /* 0x000000049da87225 */ /* 0x000fc800078e000a */
[----:B------:R-:W-:-:S05]  /*23a0*/  IMAD R11, R157, R5, R12 ;  /* 0x000000059d0b7224 */ /* 0x000fca00078e020c */
[----:B------:R-:W-:Y:S01]  /*23b0*/  IADD3 R167, R169, R11, RZ ;  /* 0x0000000ba9a77210 */ /* 0x000fe20007ffe0ff */
[----:B------:R-:W-:Y:S06]  /*23c0*/  @!P0 BRA `(.L_x_35) ;  /* 0x0000006000088947 */ /* 0x000fec0003800000 */
[----:B------:R-:W0:Y:S01]  /*23d0*/  LDC.64 R12, c[0x0][0x5b8] ;  /* 0x00016e00ff0c7b82 */ /* 0x000e220000000a00 */
[----:B------:R-:W-:-:S07]  /*23e0*/  ULDC.64 UR4, c[0x0][0x5c0] ;  /* 0x0001700000047ab9 */ /* 0x000fce0000000a00 */
[----:B------:R-:W1:Y:S08]  /*23f0*/  LDC.64 R14, c[0x0][0x5b0] ;  /* 0x00016c00ff0e7b82 */ /* 0x000e700000000a00 */
[----:B------:R-:W2:Y:S01]  /*2400*/  LDC.64 R10, c[0x0][0x5a8] ;  /* 0x00016a00ff0a7b82 */ /* 0x000ea20000000a00 */
[----:B0-----:R-:W-:-:S04]  /*2410*/  IMAD R20, R21, R12, RZ ;  /* 0x0000000c15147224 */ /* 0x001fc800078e02ff */
[C---:B------:R-:W-:Y:S02]  /*2420*/  IMAD R13, R23.reuse, R13, R20 ;  /* 0x0000000d170d7224 */ /* 0x040fe400078e0214 */
[----:B------:R-:W-:-:S04]  /*2430*/  IMAD.WIDE.U32 R20, R23, R12, R6 ;  /* 0x0000000c17147225 */ /* 0x000fc800078e0006 */
[-C--:B-1----:R-:W-:Y:S02]  /*2440*/  IMAD R154, R9, R14.reuse, RZ ;  /* 0x0000000e099a7224 */ /* 0x082fe400078e02ff */
[----:B------:R-:W-:Y:S02]  /*2450*/  IMAD.IADD R159, R21, 0x1, R13 ;  /* 0x00000001159f7824 */ /* 0x000fe400078e020d */
[----:B------:R-:W-:Y:S02]  /*2460*/  IMAD.MOV.U32 R158, RZ, RZ, R20 ;  /* 0x000000ffff9e7224 */ /* 0x000fe400078e0014 */
[C---:B------:R-:W-:Y:S02]  /*2470*/  IMAD R169, R157.reuse, R15, R154 ;  /* 0x0000000f9da97224 */ /* 0x040fe400078e029a */
[----:B------:R-:W-:-:S04]  /*2480*/  IMAD.WIDE.U32 R160, R157, R14, R158 ;  /* 0x0000000e9da07225 */ /* 0x000fc800078e009e */
[----:B------:R-:W-:Y:S01]  /*2490*/  IMAD.IADD R154, R161, 0x1, R169 ;  /* 0x00000001a19a7824 */ /* 0x000fe200078e02a9 */
[----:B--2---:R-:W-:-:S04]  /*24a0*/  LEA R162, P0, R160, R10, 0x1 ;  /* 0x0000000aa0a27211 */ /* 0x004fc800078008ff */
[----:B------:R-:W-:-:S05]  /*24b0*/  LEA.HI.X R163, R160, R11, R154, 0x1, P0 ;  /* 0x0000000ba0a37211 */ /* 0x000fca00000f0c9a */
[----:B------:R-:W2:Y:S01]  /*24c0*/  @P1 LDG.E.LTC128B.U16 R154, desc[UR36][R162.64] ;  /* 0x00000024a29a1981 */ /* 0x000ea2000c1e1520 */
[----:B------:R-:W-:Y:S01]  /*24d0*/  IMAD.WIDE.U32 R164, R157, R14, R6 ;  /* 0x0000000e9da47225 */ /* 0x000fe200078e0006 */
[----:B------:R-:W-:Y:S01]  /*24e0*/  ISETP.GT.AND P2, PT, R0, 0x1, P3 ;  /* 0x000000010000780c */ /* 0x000fe20001f44270 */
[----:B------:R-:W-:Y:S01]  /*24f0*/  BSSY B1, `(.L_x_36) ;  /* 0x0000012000017945 */ /* 0x000fe20003800000 */
[----:B------:R-:W-:Y:S01]  /*2500*/  LEA R160, P0, R168, UR4, 0x1 ;  /* 0x00000004a8a07c11 */ /* 0x000fe2000f8008ff */
[----:B------:R-:W-:Y:S02]  /*2510*/  IMAD.IADD R165, R169, 0x1, R165 ;  /* 0x00000001a9a57824 */ /* 0x000fe400078e02a5 */
[----:B------:R-:W-:-:S04]  /*2520*/  IMAD.WIDE.U32 R164, R23, R12, R164 ;  /* 0x0000000c17a47225 */ /* 0x000fc800078e00a4 */
[----:B--2---:R-:W-:-:S05]  /*2530*/  HADD2.F32 R161, -RZ, R154.H0_H0 ;  /* 0x2000009affa17230 */ /* 0x004fca0000004100 */
[----:B------:R-:W-:-:S04]  /*2540*/  FMUL R161, R161, R156 ;  /* 0x0000009ca1a17220 */ /* 0x000fc80000400000 */
[----:B------:R-:W-:Y:S01]  /*2550*/  FFMA R161, R88, R155, R161 ;  /* 0x0000009b58a17223 */ /* 0x000fe200000000a1 */
[----:B------:R-:W-:-:S04]  /*2560*/  IMAD.IADD R88, R13, 0x1, R165 ;  /* 0x000000010d587824 */ /* 0x000fc800078e02a5 */
[----:B------:R-:W-:Y:S02]  /*2570*/  F2FP.F16.F32.PACK_AB R163, RZ, R161 ;  /* 0x000000a1ffa3723e */ /* 0x000fe400000000ff */
[----:B------:R-:W-:Y:S02]  /*2580*/  LEA.HI.X R161, R168, UR5, R167, 0x1, P0 ;  /* 0x00000005a8a17c11 */ /* 0x000fe400080f0ca7 */
[----:B------:R-:W-:Y:S02]  /*2590*/  PRMT R165, R163, 0x7610, R165 ;  /* 0x00007610a3a57816 */ /* 0x000fe400000000a5 */
[----:B------:R-:W-:-:S03]  /*25a0*/  LEA R162, P0, R164, R10, 0x1 ;  /* 0x0000000aa4a27211 */ /* 0x000fc600078008ff */
[----:B------:R0:W-:Y:S01]  /*25b0*/  @P1 STG.E.U16 desc[UR36][R160.64], R165 ;  /* 0x000000a5a0001986 */ /* 0x0001e2000c101524 */
[----:B------:R-:W-:Y:S01]  /*25c0*/  LEA.HI.X R163, R164, R11, R88, 0x1, P0 ;  /* 0x0000000ba4a37211 */ /* 0x000fe200000f0c58 */
[C---:B------:R-:W-:Y:S01]  /*25d0*/  IMAD.SHL.U32 R164, R14.reuse, 0x8, RZ ;  /* 0x000000080ea47824 */ /* 0x040fe200078e00ff */
[----:B0-----:R-:W-:Y:S01]  /*25e0*/  SHF.L.U64.HI R165, R14, 0x3, R15 ;  /* 0x000000030ea57819 */ /* 0x001fe2000001020f */
[----:B------:R-:W-:Y:S06]  /*25f0*/  @!P2 BRA `(.L_x_37) ;  /* 0x000000000004a947 */ /* 0x000fec0003800000 */
[----:B------:R0:W5:Y:S02]  /*2600*/  LDG.E.LTC128B.U16 R154, desc[UR36][R162.64+0x2] ;  /* 0x00000224a29a7981 */ /* 0x000164000c1e1520 */
.L_x_37:
[----:B------:R-:W-:Y:S05]  /*2610*/  BSYNC B1 ;  /* 0x0000000000017941 */ /* 0x000fea0003800000 */
.L_x_36:
[----:B-----5:R-:W-:Y:S01]  /*2620*/  HADD2.F32 R167, -RZ, R154.H0_H0 ;  /* 0x2000009affa77230 */ /* 0x020fe20000004100 */
[----:B------:R-:W-:Y:S01]  /*2630*/  ISETP.GT.AND P0, PT, R3, 0x8, PT ;  /* 0x000000080300780c */ /* 0x000fe20003f04270 */
[----:B------:R-:W-:-:S04]  /*2640*/  IMAD.WIDE.U32 R172, R157, R14, R164 ;  /* 0x0000000e9dac7225 */ /* 0x000fc800078e00a4 */
[----:B------:R-:W-:Y:S01]  /*2650*/  FMUL R88, R167, R156 ;  /* 0x0000009ca7587220 */ /* 0x000fe20000400000 */
[----:B------:R-:W-:Y:S01]  /*2660*/  IMAD.IADD R171, R169, 0x1, R173 ;  /* 0x00000001a9ab7824 */ /* 0x000fe200078e02ad */
[----:B------:R-:W-:Y:S02]  /*2670*/  IADD3 R167, P4, R20, R172, RZ ;  /* 0x000000ac14a77210 */ /* 0x000fe40007f9e0ff */
[----:B------:R-:W-:Y:S01]  /*2680*/  FFMA R89, R89, R155, R88 ;  /* 0x0000009b59597223 */ /* 0x000fe20000000058 */
[----:B------:R-:W-:Y:S02]  /*2690*/  ISETP.GT.AND P1, PT, R0, RZ, P0 ;  /* 0x000000ff0000720c */ /* 0x000fe40000724270 */
[----:B------:R-:W-:Y:S01]  /*26a0*/  IMAD.X R168, R171, 0x1, R159, P4 ;  /* 0x00000001aba87824 */ /* 0x000fe200020e069f */
[----:B------:R-:W-:Y:S02]  /*26b0*/  LEA R88, P4, R167, R10, 0x1 ;  /* 0x0000000aa7587211 */ /* 0x000fe400078808ff */
[----:B------:R-:W-:-:S02]  /*26c0*/  F2FP.F16.F32.PACK_AB R169, RZ, R89 ;  /* 0x00000059ffa9723e */ /* 0x000fc400000000ff */
[--C-:B------:R-:W-:Y:S02]  /*26d0*/  LEA.HI.X R89, R167, R11, R168.reuse, 0x1, P4 ;  /* 0x0000000ba7597211 */ /* 0x100fe400020f0ca8 */
[----:B------:R-:W-:-:S05]  /*26e0*/  PRMT R168, R169, 0x7610, R168 ;  /* 0x00007610a9a87816 */ /* 0x000fca00000000a8 */
[----:B------:R1:W-:Y:S04]  /*26f0*/  @P2 STG.E.U16 desc[UR36][R160.64+0x2], R168 ;  /* 0x000002a8a0002986 */ /* 0x0003e8000c101524 */
[----:B------:R2:W3:Y:S01]  /*2700*/  @P1 LDG.E.LTC128B.U16 R154, desc[UR36][R88.64] ;  /* 0x00000024589a1981 */ /* 0x0004e2000c1e1520 */
[----:B------:R-:W-:Y:S01]  /*2710*/  IMAD.SHL.U32 R167, R4, 0x10, RZ ;  /* 0x0000001004a77824 */ /* 0x000fe200078e00ff */
[----:B------:R-:W-:Y:S01]  /*2720*/  IADD3 R172, P2, R6, R172, RZ ;  /* 0x000000ac06ac7210 */ /* 0x000fe20007f5e0ff */
[----:B------:R-:W-:Y:S03]  /*2730*/  BSSY B1, `(.L_x_38) ;  /* 0x0000011000017945 */ /* 0x000fe60003800000 */
[----:B------:R-:W-:-:S02]  /*2740*/  IADD3 R170, P4, R167, R160, RZ ;  /* 0x000000a0a7aa7210 */ /* 0x000fc40007f9e0ff */
[----:B------:R-:W-:Y:S02]  /*2750*/  IADD3.X R173, R7, R171, RZ, P2, !PT ;  /* 0x000000ab07ad7210 */ /* 0x000fe400017fe4ff */
[----:B------:R-:W-:Y:S01]  /*2760*/  ISETP.GT.AND P2, PT, R0, 0x1, P0 ;  /* 0x000000010000780c */ /* 0x000fe20000744270 */
[----:B------:R-:W-:-:S04]  /*2770*/  IMAD.WIDE.U32 R172, R23, R12, R172 ;  /* 0x0000000c17ac7225 */ /* 0x000fc800078e00ac */
[----:B-1----:R-:W-:Y:S01]  /*2780*/  IMAD.IADD R168, R13, 0x1, R173 ;  /* 0x000000010da87824 */ /* 0x002fe200078e02ad */
[----:B--2---:R-:W-:-:S04]  /*2790*/  LEA R88, P5, R172, R10, 0x1 ;  /* 0x0000000aac587211 */ /* 0x004fc800078a08ff */
[----:B------:R-:W-:Y:S01]  /*27a0*/  LEA.HI.X R89, R172, R11, R168, 0x1, P5 ;  /* 0x0000000bac597211 */ /* 0x000fe200028f0ca8 */
[----:B---3--:R-:W-:-:S05]  /*27b0*/  HADD2.F32 R169, -RZ, R154.H0_H0 ;  /* 0x2000009affa97230 */ /* 0x008fca0000004100 */
[----:B------:R-:W-:-:S04]  /*27c0*/  FMUL R169, R169, R156 ;  /* 0x0000009ca9a97220 */ /* 0x000fc80000400000 */
[----:B------:R-:W-:Y:S01]  /*27d0*/  FFMA R90, R90, R155, R169 ;  /* 0x0000009b5a5a7223 */ /* 0x000fe200000000a9 */
[----:B------:R-:W-:-:S04]  /*27e0*/  SHF.L.U64.HI R169, R4, 0x4, R5 ;  /* 0x0000000404a97819 */ /* 0x000fc80000010205 */
[----:B------:R-:W-:Y:S01]  /*27f0*/  F2FP.F16.F32.PACK_AB R90, RZ, R90 ;  /* 0x0000005aff5a723e */ /* 0x000fe200000000ff */
[----:B------:R-:W-:-:S05]  /*2800*/  IMAD.X R171, R169, 0x1, R161, P4 ;  /* 0x00000001a9ab7824 */ /* 0x000fca00020e06a1 */
[----:B------:R1:W-:Y:S01]  /*2810*/  @P1 STG.E.U16 desc[UR36][R170.64], R90 ;  /* 0x0000005aaa001986 */ /* 0x0003e2000c101524 */
[----:B------:R-:W-:Y:S05]  /*2820*/  @!P2 BRA `(.L_x_39) ;  /* 0x000000000004a947 */ /* 0x000fea0003800000 */
[----:B------:R2:W5:Y:S02]  /*2830*/  LDG.E.LTC128B.U16 R154, desc[UR36][R88.64+0x2] ;  /* 0x00000224589a7981 */ /* 0x000564000c1e1520 */
.L_x_39:
[----:B------:R-:W-:Y:S05]  /*2840*/  BSYNC B1 ;  /* 0x0000000000017941 */ /* 0x000fea0003800000 */
.L_x_38:
[----:B-----5:R-:W-:Y:S01]  /*2850*/  HADD2.F32 R173, -RZ, R154.H0_H0 ;  /* 0x2000009affad7230 */ /* 0x020fe20000004100 */
[----:B------:R-:W-:Y:S01]  /*2860*/  ISETP.GT.AND P1, PT, R0, 0x8, P3 ;  /* 0x000000080000780c */ /* 0x000fe20001f24270 */
[----:B------:R-:W-:Y:S03]  /*2870*/  BSSY B1, `(.L_x_40) ;  /* 0x000000a000017945 */ /* 0x000fe60003800000 */
[----:B-1----:R-:W-:-:S04]  /*2880*/  FMUL R90, R173, R156 ;  /* 0x0000009cad5a7220 */ /* 0x002fc80000400000 */
[----:B------:R-:W-:Y:S01]  /*2890*/  FFMA R90, R91, R155, R90 ;  /* 0x0000009b5b5a7223 */ /* 0x000fe2000000005a */
[----:B------:R-:W-:-:S04]  /*28a0*/  @P2 IMAD.MOV.U32 R91, RZ, RZ, R171 ;  /* 0x000000ffff5b2224 */ /* 0x000fc800078e00ab */
[----:B------:R-:W-:-:S04]  /*28b0*/  F2FP.F16.F32.PACK_AB R90, RZ, R90 ;  /* 0x0000005aff5a723e */ /* 0x000fc800000000ff */
[----:B------:R-:W-:Y:S01]  /*28c0*/  PRMT R168, R90, 0x7610, R168 ;  /* 0x000076105aa87816 */ /* 0x000fe200000000a8 */
[----:B------:R-:W-:-:S05]  /*28d0*/  @P2 IMAD.MOV.U32 R90, RZ, RZ, R170 ;  /* 0x000000ffff5a2224 */ /* 0x000fca00078e00aa */
[----:B------:R1:W-:Y:S01]  /*28e0*/  @P2 STG.E.U16 desc[UR36][R90.64+0x2], R168 ;  /* 0x000002a85a002986 */ /* 0x0003e2000c101524 */
[----:B------:R-:W-:Y:S05]  /*28f0*/  @!P1 BRA `(.L_x_41) ;  /* 0x0000000000049947 */ /* 0x000fea0003800000 */
[----:B------:R3:W5:Y:S02]  /*2900*/  LDG.E.LTC128B.U16 R154, desc[UR36][R162.64+0x10] ;  /* 0x00001024a29a7981 */ /* 0x000764000c1e1520 */
.L_x_41:
[----:B------:R-:W-:Y:S05]  /*2910*/  BSYNC B1 ;  /* 0x0000000000017941 */ /* 0x000fea0003800000 */
.L_x_40:
[----:B-1---5:R-:W-:Y:S01]  /*2920*/  HADD2.F32 R91, -RZ, R154.H0_H0 ;  /* 0x2000009aff5b7230 */ /* 0x022fe20000004100 */
[----:B------:R-:W-:Y:S01]  /*2930*/  ISETP.GT.AND P2, PT, R0, 0x9, P3 ;  /* 0x000000090000780c */ /* 0x000fe20001f44270 */
[----:B------:R-:W-:Y:S01]  /*2940*/  @P1 IMAD.MOV.U32 R90, RZ, RZ, R160 ;  /* 0x000000ffff5a1224 */ /* 0x000fe200078e00a0 */
[----:B------:R-:W-:Y:S02]  /*2950*/  BSSY B1, `(.L_x_42) ;  /* 0x0000009000017945 */ /* 0x000fe40003800000 */
[----:B------:R-:W-:-:S04]  /*2960*/  FMUL R91, R91, R156 ;  /* 0x0000009c5b5b7220 */ /* 0x000fc80000400000 */
[----:B------:R-:W-:-:S05]  /*2970*/  FFMA R91, R92, R155, R91 ;  /* 0x0000009b5c5b7223 */ /* 0x000fca000000005b */
[----:B------:R-:W-:-:S04]  /*2980*/  F2FP.F16.F32.PACK_AB R91, RZ, R91 ;  /* 0x0000005bff5b723e */ /* 0x000fc800000000ff */
[----:B------:R-:W-:Y:S01]  /*2990*/  PRMT R92, R91, 0x7610, R92 ;  /* 0x000076105b5c7816 */ /* 0x000fe2000000005c */
[----:B------:R-:W-:-:S05]  /*29a0*/  @P1 IMAD.MOV.U32 R91, RZ, RZ, R161 ;  /* 0x000000ffff5b1224 */ /* 0x000fca00078e00a1 */
[----:B------:R1:W-:Y:S01]  /*29b0*/  @P1 STG.E.U16 desc[UR36][R90.64+0x10], R92 ;  /* 0x0000105c5a001986 */ /* 0x0003e2000c101524 */
[----:B------:R-:W-:Y:S05]  /*29c0*/  @!P2 BRA `(.L_x_43) ;  /* 0x000000000004a947 */ /* 0x000fea0003800000 */
[----:B------:R4:W5:Y:S02]  /*29d0*/  LDG.E.LTC128B.U16 R154, desc[UR36][R162.64+0x12] ;  /* 0x00001224a29a7981 */ /* 0x000964000c1e1520 */
.L_x_43:
[----:B------:R-:W-:Y:S05]  /*29e0*/  BSYNC B1 ;  /* 0x0000000000017941 */ /* 0x000fea0003800000 */
.L_x_42:
[----:B-1---5:R-:W-:Y:S01]  /*29f0*/  HADD2.F32 R91, -RZ, R154.H0_H0 ;  /* 0x2000009aff5b7230 */ /* 0x022fe20000004100 */
[----:B------:R-:W-:Y:S01]  /*2a00*/  ISETP.GT.AND P1, PT, R0, 0x8, P0 ;  /* 0x000000080000780c */ /* 0x000fe20000724270 */
[----:B------:R-:W-:Y:S03]  /*2a10*/  BSSY B1, `(.L_x_44) ;  /* 0x000000a000017945 */ /* 0x000fe60003800000 */
[----:B------:R-:W-:Y:S01]  /*2a20*/  FMUL R90, R91, R156 ;  /* 0x0000009c5b5a7220 */ /* 0x000fe20000400000 */
[----:B------:R-:W-:-:S03]  /*2a30*/  @P2 MOV R91, R161 ;  /* 0x000000a1005b2202 */ /* 0x000fc60000000f00 */
[----:B------:R-:W-:-:S05]  /*2a40*/  FFMA R90, R93, R155, R90 ;  /* 0x0000009b5d5a7223 */ /* 0x000fca000000005a */
[----:B------:R-:W-:-:S04]  /*2a50*/  F2FP.F16.F32.PACK_AB R90, RZ, R90 ;  /* 0x0000005aff5a723e */ /* 0x000fc800000000ff */
[----:B------:R-:W-:Y:S01]  /*2a60*/  PRMT R92, R90, 0x7610, R92 ;  /* 0x000076105a5c7816 */ /* 0x000fe2000000005c */
[----:B------:R-:W-:-:S05]  /*2a70*/  @P2 IMAD.MOV.U32 R90, RZ, RZ, R160 ;  /* 0x000000ffff5a2224 */ /* 0x000fca00078e00a0 */
[----:B------:R1:W-:Y:S01]  /*2a80*/  @P2 STG.E.U16 desc[UR36][R90.64+0x12], R92 ;  /* 0x0000125c5a002986 */ /* 0x0003e2000c101524 */
[----:B------:R-:W-:Y:S05]  /*2a90*/  @!P1 BRA `(.L_x_45) ;  /* 0x0000000000049947 */ /* 0x000fea0003800000 */
[----:B------:R0:W5:Y:S02]  /*2aa0*/  LDG.E.LTC128B.U16 R154, desc[UR36][R88.64+0x10] ;  /* 0x00001024589a7981 */ /* 0x000164000c1e1520 */
.L_x_45:
[----:B------:R-:W-:Y:S05]  /*2ab0*/  BSYNC B1 ;  /* 0x0000000000017941 */ /* 0x000fea0003800000 */
.L_x_44:
        /* <DEDUP_REMOVED lines=12> */
.L_x_47:
[----:B------:R-:W-:Y:S05]  /*2b80*/  BSYNC B1 ;  /* 0x0000000000017941 */ /* 0x000fea0003800000 */
.L_x_46:
[----:B-1---5:R-:W-:Y:S01]  /*2b90*/  HADD2.F32 R91, -RZ, R154.H0_H0 ;  /* 0x2000009aff5b7230 */ /* 0x022fe20000004100 */
[----:B------:R-:W-:Y:S01]  /*2ba0*/  ISETP.GT.AND P1, PT, R0, 0x10, P3 ;  /* 0x000000100000780c */ /* 0x000fe20001f24270 */
[----:B------:R-:W-:Y:S03]  /*2bb0*/  BSSY B1, `(.L_x_48) ;  /* 0x000000a000017945 */ /* 0x000fe60003800000 */
[----:B------:R-:W-:Y:S01]  /*2bc0*/  FMUL R90, R91, R156 ;  /* 0x0000009c5b5a7220 */ /* 0x000fe20000400000 */
[----:B------:R-:W-:-:S03]  /*2bd0*/  @P2 IMAD.MOV.U32 R91, RZ, RZ, R171 ;  /* 0x000000ffff5b2224 */ /* 0x000fc600078e00ab */
[----:B------:R-:W-:-:S05]  /*2be0*/  FFMA R90, R95, R155, R90 ;  /* 0x0000009b5f5a7223 */ /* 0x000fca000000005a */
[----:B------:R-:W-:-:S04]  /*2bf0*/  F2FP.F16.F32.PACK_AB R90, RZ, R90 ;  /* 0x0000005aff5a723e */ /* 0x000fc800000000ff */
[----:B------:R-:W-:Y:S01]  /*2c00*/  PRMT R92, R90, 0x7610, R92 ;  /* 0x000076105a5c7816 */ /* 0x000fe2000000005c */
[----:B------:R-:W-:-:S05]  /*2c10*/  @P2 IMAD.MOV.U32 R90, RZ, RZ, R170 ;  /* 0x000000ffff5a2224 */ /* 0x000fca00078e00aa */
[----:B------:R1:W-:Y:S01]  /*2c20*/  @P2 STG.E.U16 desc[UR36][R90.64+0x12], R92 ;  /* 0x0000125c5a002986 */ /* 0x0003e2000c101524 */
[----:B------:R-:W-:Y:S05]  /*2c30*/  @!P1 BRA `(.L_x_49) ;  /* 0x0000000000049947 */ /* 0x000fea0003800000 */
[----:B------:R0:W5:Y:S02]  /*2c40*/  LDG.E.LTC128B.U16 R154, desc[UR36][R162.64+0x20] ;  /* 0x00002024a29a7981 */ /* 0x000164000c1e1520 */
.L_x_49:
[----:B------:R-:W-:Y:S05]  /*2c50*/  BSYNC B1 ;  /* 0x0000000000017941 */ /* 0x000fea0003800000 */
.L_x_48:
        /* <DEDUP_REMOVED lines=12> */
.L_x_51:
[----:B------:R-:W-:Y:S05]  /*2d20*/  BSYNC B1 ;  /* 0x0000000000017941 */ /* 0x000fea0003800000 */
.L_x_50:
        /* <DEDUP_REMOVED lines=12> */
.L_x_53:
[----:B------:R-:W-:Y:S05]  /*2df0*/  BSYNC B1 ;  /* 0x0000000000017941 */ /* 0x000fea0003800000 */
.L_x_52:
[----:B-1---5:R-:W-:Y:S01]  /*2e00*/  HADD2.F32 R91, -RZ, R154.H0_H0 ;  /* 0x2000009aff5b7230 */ /* 0x022fe20000004100 */
[----:B------:R-:W-:Y:S01]  /*2e10*/  @P1 MOV R90, R170 ;  /* 0x000000aa005a1202 */ /* 0x000fe20000000f00 */
[----:B------:R-:W-:Y:S01]  /*2e20*/  BSSY B1, `(.L_x_54) ;  /* 0x000000a000017945 */ /* 0x000fe20003800000 */
[----:B------:R-:W-:Y:S02]  /*2e30*/  ISETP.GT.AND P2, PT, R0, 0x11, P0 ;  /* 0x000000110000780c */ /* 0x000fe40000744270 */
        /* <DEDUP_REMOVED lines=8> */
.L_x_55:
[----:B------:R-:W-:Y:S05]  /*2ec0*/  BSYNC B1 ;  /* 0x0000000000017941 */ /* 0x000fea0003800000 */
.L_x_54:
        /* <DEDUP_REMOVED lines=12> */
.L_x_57:
[----:B------:R-:W-:Y:S05]  /*2f90*/  BSYNC B1 ;  /* 0x0000000000017941 */ /* 0x000fea0003800000 */
.L_x_56:
        /* <DEDUP_REMOVED lines=12> */
.L_x_59:
[----:B------:R-:W-:Y:S05]  /*3060*/  BSYNC B1 ;  /* 0x0000000000017941 */ /* 0x000fea0003800000 */
.L_x_58:
        /* <DEDUP_REMOVED lines=12> */
.L_x_61:
[----:B------:R-:W-:Y:S05]  /*3130*/  BSYNC B1 ;  /* 0x0000000000017941 */ /* 0x000fea0003800000 */
.L_x_60:
[----:B-1---5:R-:W-:Y:S01]  /*3140*/  HADD2.F32 R91, -RZ, R154.H0_H0 ;  /* 0x2000009aff5b7230 */ /* 0x022fe20000004100 */
[----:B------:R-:W-:Y:S01]  /*3150*/  ISETP.GT.AND P2, PT, R0, 0x19, P0 ;  /* 0x000000190000780c */ /* 0x000fe20000744270 */
[----:B------:R-:W-:Y:S01]  /*3160*/  @P1 IMAD.MOV.U32 R90, RZ, RZ, R170 ;  /* 0x000000ffff5a1224 */ /* 0x000fe200078e00aa */
[----:B------:R-:W-:Y:S02]  /*3170*/  BSSY B1, `(.L_x_62) ;  /* 0x0000009000017945 */ /* 0x000fe40003800000 */
[----:B------:R-:W-:-:S04]  /*3180*/  FMUL R91, R91, R156 ;  /* 0x0000009c5b5b7220 */ /* 0x000fc80000400000 */
[----:B------:R-:W-:-:S05]  /*3190*/  FFMA R91, R102, R155, R91 ;  /* 0x0000009b665b7223 */ /* 0x000fca000000005b */
[----:B------:R-:W-:-:S04]  /*31a0*/  F2FP.F16.F32.PACK_AB R91, RZ, R91 ;  /* 0x0000005bff5b723e */ /* 0x000fc800000000ff */
[----:B------:R-:W-:Y:S02]  /*31b0*/  PRMT R92, R91, 0x7610, R92 ;  /* 0x000076105b5c7816 */ /* 0x000fe4000000005c */
[----:B------:R-:W-:-:S05]  /*31c0*/  @P1 MOV R91, R171 ;  /* 0x000000ab005b1202 */ /* 0x000fca0000000f00 */
[----:B------:R1:W-:Y:S01]  /*31d0*/  @P1 STG.E.U16 desc[UR36][R90.64+0x30], R92 ;  /* 0x0000305c5a001986 */ /* 0x0003e2000c101524 */
[----:B------:R-:W-:Y:S05]  /*31e0*/  @!P2 BRA `(.L_x_63) ;  /* 0x000000000004a947 */ /* 0x000fea0003800000 */
[----:B------:R0:W5:Y:S02]  /*31f0*/  LDG.E.LTC128B.U16 R154, desc[UR36][R88.64+0x32] ;  /* 0x00003224589a7981 */ /* 0x000164000c1e1520 */
.L_x_63:
[----:B------:R-:W-:Y:S05]  /*3200*/  BSYNC B1 ;  /* 0x0000000000017941 */ /* 0x000fea0003800000 */
.L_x_62:
        /* <DEDUP_REMOVED lines=12> */
.L_x_65:
[----:B------:R-:W-:Y:S05]  /*32d0*/  BSYNC B1 ;  /* 0x0000000000017941 */ /* 0x000fea0003800000 */
.L_x_64:
        /* <DEDUP_REMOVED lines=12> */
.L_x_67:
[----:B------:R-:W-:Y:S05]  /*33a0*/  BSYNC B1 ;  /* 0x0000000000017941 */ /* 0x000fea0003800000 */
.L_x_66:
        /* <DEDUP_REMOVED lines=12> */
.L_x_69:
[----:B------:R-:W-:Y:S05]  /*3470*/  BSYNC B1 ;  /* 0x0000000000017941 */ /* 0x000fea0003800000 */
.L_x_68:
        /* <DEDUP_REMOVED lines=12> */
.L_x_71:
[----:B------:R-:W-:Y:S05]  /*3540*/  BSYNC B1 ;  /* 0x0000000000017941 */ /* 0x000fea0003800000 */
.L_x_70:
[----:B-1---5:R-:W-:Y:S01]  /*3550*/  HADD2.F32 R91, -RZ, R154.H0_H0 ;  /* 0x2000009aff5b7230 */ /* 0x022fe20000004100 */
[----:B------:R-:W-:Y:S01]  /*3560*/  ISETP.GT.AND P1, PT, R0, 0x28, P3 ;  /* 0x000000280000780c */ /* 0x000fe20001f24270 */
[----:B------:R-:W-:Y:S03]  /*3570*/  BSSY B1, `(.L_x_72) ;  /* 0x000000a000017945 */ /* 0x000fe60003800000 */
[----:B------:R-:W-:Y:S01]  /*3580*/  FMUL R90, R91, R156 ;  /* 0x0000009c5b5a7220 */ /* 0x000fe20000400000 */
[----:B------:R-:W-:-:S03]  /*3590*/  @P2 IMAD.MOV.U32 R91, RZ, RZ, R171 ;  /* 0x000000ffff5b2224 */ /* 0x000fc600078e00ab */
[----:B------:R-:W-:-:S05]  /*35a0*/  FFMA R90, R107, R155, R90 ;  /* 0x0000009b6b5a7223 */ /* 0x000fca000000005a */
[----:B------:R-:W-:-:S04]  /*35b0*/  F2FP.F16.F32.PACK_AB R90, RZ, R90 ;  /* 0x0000005aff5a723e */ /* 0x000fc800000000ff */
[----:B------:R-:W-:Y:S02]  /*35c0*/  PRMT R92, R90, 0x7610, R92 ;  /* 0x000076105a5c7816 */ /* 0x000fe4000000005c */
[----:B------:R-:W-:-:S05]  /*35d0*/  @P2 MOV R90, R170 ;  /* 0x000000aa005a2202 */ /* 0x000fca0000000f00 */
[----:B------:R1:W-:Y:S01]  /*35e0*/  @P2 STG.E.U16 desc[UR36][R90.64+0x42], R92 ;  /* 0x0000425c5a002986 */ /* 0x0003e2000c101524 */
[----:B------:R-:W-:Y:S05]  /*35f0*/  @!P1 BRA `(.L_x_73) ;  /* 0x0000000000049947 */ /* 0x000fea0003800000 */
[----:B------:R0:W5:Y:S02]  /*3600*/  LDG.E.LTC128B.U16 R154, desc[UR36][R162.64+0x50] ;  /* 0x00005024a29a7981 */ /* 0x000164000c1e1520 */
.L_x_73:
[----:B------:R-:W-:Y:S05]  /*3610*/  BSYNC B1 ;  /* 0x0000000000017941 */ /* 0x000fea0003800000 */
.L_x_72:
        /* <DEDUP_REMOVED lines=12> */
.L_x_75:
[----:B------:R-:W-:Y:S05]  /*36e0*/  BSYNC B1 ;  /* 0x0000000000017941 */ /* 0x000fea0003800000 */
.L_x_74:
        /* <DEDUP_REMOVED lines=12> */
.L_x_77:
[----:B------:R-:W-:Y:S05]  /*37b0*/  BSYNC B1 ;  /* 0x0000000000017941 */ /* 0x000fea0003800000 */
.L_x_76:
        /* <DEDUP_REMOVED lines=12> */
.L_x_79:
[----:B------:R-:W-:Y:S05]  /*3880*/  BSYNC B1 ;  /* 0x0000000000017941 */ /* 0x000fea0003800000 */
.L_x_78:
        /* <DEDUP_REMOVED lines=12> */
.L_x_81:
[----:B------:R-:W-:Y:S05]  /*3950*/  BSYNC B1 ;  /* 0x0000000000017941 */ /* 0x000fea0003800000 */
.L_x_80:
        /* <DEDUP_REMOVED lines=12> */
.L_x_83:
[----:B------:R-:W-:Y:S05]  /*3a20*/  BSYNC B1 ;  /* 0x0000000000017941 */ /* 0x000fea0003800000 */
.L_x_82:
        /* <DEDUP_REMOVED lines=12> */
.L_x_85:
[----:B------:R-:W-:Y:S05]  /*3af0*/  BSYNC B1 ;  /* 0x0000000000017941 */ /* 0x000fea0003800000 */
.L_x_84:
        /* <DEDUP_REMOVED lines=12> */
.L_x_87:
[----:B------:R-:W-:Y:S05]  /*3bc0*/  BSYNC B1 ;  /* 0x0000000000017941 */ /* 0x000fea0003800000 */
.L_x_86:
        /* <DEDUP_REMOVED lines=12> */
.L_x_89:
[----:B------:R-:W-:Y:S05]  /*3c90*/  BSYNC B1 ;  /* 0x0000000000017941 */ /* 0x000fea0003800000 */
.L_x_88:
        /* <DEDUP_REMOVED lines=12> */
.L_x_91:
[----:B------:R-:W-:Y:S05]  /*3d60*/  BSYNC B1 ;  /* 0x0000000000017941 */ /* 0x000fea0003800000 */
.L_x_90:
        /* <DEDUP_REMOVED lines=12> */
.L_x_93:
[----:B------:R-:W-:Y:S05]  /*3e30*/  BSYNC B1 ;  /* 0x0000000000017941 */ /* 0x000fea0003800000 */
.L_x_92:
        /* <DEDUP_REMOVED lines=12> */
.L_x_95:
[----:B------:R-:W-:Y:S05]  /*3f00*/  BSYNC B1 ;  /* 0x0000000000017941 */ /* 0x000fea0003800000 */
.L_x_94:
        /* <DEDUP_REMOVED lines=12> */
.L_x_97:
[----:B------:R-:W-:Y:S05]  /*3fd0*/  BSYNC B1 ;  /* 0x0000000000017941 */ /* 0x000fea0003800000 */
.L_x_96:
        /* <DEDUP_REMOVED lines=12> */
.L_x_99:
[----:B------:R-:W-:Y:S05]  /*40a0*/  BSYNC B1 ;  /* 0x0000000000017941 */ /* 0x000fea0003800000 */
.L_x_98:
        /* <DEDUP_REMOVED lines=12> */
.L_x_101:
[----:B------:R-:W-:Y:S05]  /*4170*/  BSYNC B1 ;  /* 0x0000000000017941 */ /* 0x000fea0003800000 */
.L_x_100:
        /* <DEDUP_REMOVED lines=12> */
.L_x_103:
[----:B------:R-:W-:Y:S05]  /*4240*/  BSYNC B1 ;  /* 0x0000000000017941 */ /* 0x000fea0003800000 */
.L_x_102:
        /* <DEDUP_REMOVED lines=12> */
.L_x_105:
[----:B------:R-:W-:Y:S05]  /*4310*/  BSYNC B1 ;  /* 0x0000000000017941 */ /* 0x000fea0003800000 */
.L_x_104:
        /* <DEDUP_REMOVED lines=12> */
.L_x_107:
[----:B------:R-:W-:Y:S05]  /*43e0*/  BSYNC B1 ;  /* 0x0000000000017941 */ /* 0x000fea0003800000 */
.L_x_106:
        /* <DEDUP_REMOVED lines=12> */
.L_x_109:
[----:B------:R-:W-:Y:S05]  /*44b0*/  BSYNC B1 ;  /* 0x0000000000017941 */ /* 0x000fea0003800000 */
.L_x_108:
        /* <DEDUP_REMOVED lines=12> */
.L_x_111:
[----:B------:R-:W-:Y:S05]  /*4580*/  BSYNC B1 ;  /* 0x0000000000017941 */ /* 0x000fea0003800000 */
.L_x_110:
        /* <DEDUP_REMOVED lines=12> */
.L_x_113:
[----:B------:R-:W-:Y:S05]  /*4650*/  BSYNC B1 ;  /* 0x0000000000017941 */ /* 0x000fea0003800000 */
.L_x_112:
        /* <DEDUP_REMOVED lines=12> */
.L_x_115:
[----:B------:R-:W-:Y:S05]  /*4720*/  BSYNC B1 ;  /* 0x0000000000017941 */ /* 0x000fea0003800000 */
.L_x_114:
        /* <DEDUP_REMOVED lines=12> */
.L_x_117:
[----:B------:R-:W-:Y:S05]  /*47f0*/  BSYNC B1 ;  /* 0x0000000000017941 */ /* 0x000fea0003800000 */
.L_x_116:
        /* <DEDUP_REMOVED lines=12> */
.L_x_119:
[----:B------:R-:W-:Y:S05]  /*48c0*/  BSYNC B1 ;  /* 0x0000000000017941 */ /* 0x000fea0003800000 */
.L_x_118:
        /* <DEDUP_REMOVED lines=12> */
.L_x_121:
[----:B------:R-:W-:Y:S05]  /*4990*/  BSYNC B1 ;  /* 0x0000000000017941 */ /* 0x000fea0003800000 */
.L_x_120:
        /* <DEDUP_REMOVED lines=12> */
.L_x_123:
[----:B------:R-:W-:Y:S05]  /*4a60*/  BSYNC B1 ;  /* 0x0000000000017941 */ /* 0x000fea0003800000 */
.L_x_122:
        /* <DEDUP_REMOVED lines=12> */
.L_x_125:
[----:B------:R-:W-:Y:S05]  /*4b30*/  BSYNC B1 ;  /* 0x0000000000017941 */ /* 0x000fea0003800000 */
.L_x_124:
        /* <DEDUP_REMOVED lines=12> */
.L_x_127:
[----:B------:R-:W-:Y:S05]  /*4c00*/  BSYNC B1 ;  /* 0x0000000000017941 */ /* 0x000fea0003800000 */
.L_x_126:
        /* <DEDUP_REMOVED lines=12> */
.L_x_129:
[----:B------:R-:W-:Y:S05]  /*4cd0*/  BSYNC B1 ;  /* 0x0000000000017941 */ /* 0x000fea0003800000 */
.L_x_128:
        /* <DEDUP_REMOVED lines=12> */
.L_x_131:
[----:B------:R-:W-:Y:S05]  /*4da0*/  BSYNC B1 ;  /* 0x0000000000017941 */ /* 0x000fea0003800000 */
.L_x_130:
        /* <DEDUP_REMOVED lines=12> */
.L_x_133:
[----:B------:R-:W-:Y:S05]  /*4e70*/  BSYNC B1 ;  /* 0x0000000000017941 */ /* 0x000fea0003800000 */
.L_x_132:
        /* <DEDUP_REMOVED lines=12> */
.L_x_135:
[----:B------:R-:W-:Y:S05]  /*4f40*/  BSYNC B1 ;  /* 0x0000000000017941 */ /* 0x000fea0003800000 */
.L_x_134:
        /* <DEDUP_REMOVED lines=12> */
.L_x_137:
[----:B------:R-:W-:Y:S05]  /*5010*/  BSYNC B1 ;  /* 0x0000000000017941 */ /* 0x000fea0003800000 */
.L_x_136:
        /* <DEDUP_REMOVED lines=12> */
.L_x_139:
[----:B------:R-:W-:Y:S05]  /*50e0*/  BSYNC B1 ;  /* 0x0000000000017941 */ /* 0x000fea0003800000 */
.L_x_138:
        /* <DEDUP_REMOVED lines=12> */
.L_x_141:
[----:B------:R-:W-:Y:S05]  /*51b0*/  BSYNC B1 ;  /* 0x0000000000017941 */ /* 0x000fea0003800000 */
.L_x_140:
        /* <DEDUP_REMOVED lines=12> */
.L_x_143:
[----:B------:R-:W-:Y:S05]  /*5280*/  BSYNC B1 ;  /* 0x0000000000017941 */ /* 0x000fea0003800000 */
.L_x_142:
        /* <DEDUP_REMOVED lines=12> */
.L_x_145:
[----:B------:R-:W-:Y:S05]  /*5350*/  BSYNC B1 ;  /* 0x0000000000017941 */ /* 0x000fea0003800000 */
.L_x_144:
        /* <DEDUP_REMOVED lines=12> */
.L_x_147:
[----:B------:R-:W-:Y:S05]  /*5420*/  BSYNC B1 ;  /* 0x0000000000017941 */ /* 0x000fea0003800000 */
.L_x_146:
        /* <DEDUP_REMOVED lines=12> */
.L_x_149:
[----:B------:R-:W-:Y:S05]  /*54f0*/  BSYNC B1 ;  /* 0x0000000000017941 */ /* 0x000fea0003800000 */
.L_x_148:
        /* <DEDUP_REMOVED lines=12> */
.L_x_151:
[----:B------:R-:W-:Y:S05]  /*55c0*/  BSYNC B1 ;  /* 0x0000000000017941 */ /* 0x000fea0003800000 */
.L_x_150:
        /* <DEDUP_REMOVED lines=12> */
.L_x_153:
[----:B------:R-:W-:Y:S05]  /*5690*/  BSYNC B1 ;  /* 0x0000000000017941 */ /* 0x000fea0003800000 */
.L_x_152:
        /* <DEDUP_REMOVED lines=12> */
.L_x_155:
[----:B------:R-:W-:Y:S05]  /*5760*/  BSYNC B1 ;  /* 0x0000000000017941 */ /* 0x000fea0003800000 */
.L_x_154:
        /* <DEDUP_REMOVED lines=12> */
.L_x_157:
[----:B------:R-:W-:Y:S05]  /*5830*/  BSYNC B1 ;  /* 0x0000000000017941 */ /* 0x000fea0003800000 */
.L_x_156:
[----:B-1---5:R-:W-:Y:S01]  /*5840*/  HADD2.F32 R91, -RZ, R154.H0_H0 ;  /* 0x2000009aff5b7230 */ /* 0x022fe20000004100 */
[----:B------:R-:W-:Y:S01]  /*5850*/  ISETP.GT.AND P1, PT, R0, 0x79, P0 ;  /* 0x000000790000780c */ /* 0x000fe20000724270 */
[----:B------:R-:W-:Y:S01]  /*5860*/  @P2 IMAD.MOV.U32 R8, RZ, RZ, R170 ;  /* 0x000000ffff082224 */ /* 0x000fe200078e00aa */
[----:B------:R-:W-:Y:S01]  /*5870*/  IADD3 R157, P0, R157, 0x80, RZ ;  /* 0x000000809d9d7810 */ /* 0x000fe20007f1e0ff */
[----:B------:R-:W-:Y:S01]  /*5880*/  BSSY B1, `(.L_x_158) ;  /* 0x000000a000017945 */ /* 0x000fe20003800000 */
[----:B------:R-:W-:-:S04]  /*5890*/  FMUL R91, R91, R156 ;  /* 0x0000009c5b5b7220 */ /* 0x000fc80000400000 */
[----:B------:R-:W-:-:S05]  /*58a0*/  FFMA R91, R150, R155, R91 ;  /* 0x0000009b965b7223 */ /* 0x000fca000000005b */
[----:B------:R-:W-:-:S04]  /*58b0*/  F2FP.F16.F32.PACK_AB R91, RZ, R91 ;  /* 0x0000005bff5b723e */ /* 0x000fc800000000ff */
[----:B------:R-:W-:Y:S01]  /*58c0*/  PRMT R90, R91, 0x7610, R90 ;  /* 0x000076105b5a7816 */ /* 0x000fe2000000005a */
[----:B------:R-:W-:Y:S02]  /*58d0*/  IMAD.X R91, RZ, RZ, R9, P0 ;  /* 0x000000ffff5b7224 */ /* 0x000fe400000e0609 */
[----:B------:R-:W-:-:S05]  /*58e0*/  @P2 IMAD.MOV.U32 R9, RZ, RZ, R171 ;  /* 0x000000ffff092224 */ /* 0x000fca00078e00ab */
[----:B------:R1:W-:Y:S01]  /*58f0*/  @P2 STG.E.U16 desc[UR36][R8.64+0xf0], R90 ;  /* 0x0000f05a08002986 */ /* 0x0003e2000c101524 */
[----:B------:R-:W-:Y:S05]  /*5900*/  @!P1 BRA `(.L_x_159) ;  /* 0x0000000000049947 */ /* 0x000fea0003800000 */
[----:B------:R0:W5:Y:S02]  /*5910*/  LDG.E.LTC128B.U16 R154, desc[UR36][R88.64+0xf2] ;  /* 0x0000f224589a7981 */ /* 0x000164000c1e1520 */
.L_x_159:
[----:B------:R-:W-:Y:S05]  /*5920*/  BSYNC B1 ;  /* 0x0000000000017941 */ /* 0x000fea0003800000 */
.L_x_158:
[----:B-1---5:R-:W-:Y:S01]  /*5930*/  HADD2.F32 R9, -RZ, R154.H0_H0 ;  /* 0x2000009aff097230 */ /* 0x022fe20000004100 */
[----:B------:R-:W-:Y:S01]  /*5940*/  ISETP.GT.AND P0, PT, R3, 0x80, PT ;  /* 0x000000800300780c */ /* 0x000fe20003f04270 */
[----:B------:R-:W-:-:S03]  /*5950*/  IMAD R8, R91, R14, RZ ;  /* 0x0000000e5b087224 */ /* 0x000fc600078e02ff */
[----:B0-2---:R-:W-:Y:S01]  /*5960*/  FMUL R88, R9, R156 ;  /* 0x0000009c09587220 */ /* 0x005fe20000400000 */
[C---:B------:R-:W-:Y:S01]  /*5970*/  IMAD R97, R157.reuse, R15, R8 ;  /* 0x0000000f9d617224 */ /* 0x040fe200078e0208 */
[----:B------:R-:W-:Y:S01]  /*5980*/  ISETP.GT.AND P3, PT, R0, RZ, P0 ;  /* 0x000000ff0000720c */ /* 0x000fe20000764270 */
[----:B------:R-:W-:-:S04]  /*5990*/  IMAD.WIDE.U32 R8, R157, R14, R158 ;  /* 0x0000000e9d087225 */ /* 0x000fc800078e009e */
[----:B------:R-:W-:Y:S01]  /*59a0*/  FFMA R151, R151, R155, R88 ;  /* 0x0000009b97977223 */ /* 0x000fe20000000058 */
[----:B------:R-:W-:Y:S01]  /*59b0*/  IMAD.IADD R9, R9, 0x1, R97 ;  /* 0x0000000109097824 */ /* 0x000fe200078e0261 */
[----:B------:R-:W-:-:S03]  /*59c0*/  LEA R88, P2, R8, R10, 0x1 ;  /* 0x0000000a08587211 */ /* 0x000fc600078408ff */
[----:B------:R-:W-:Y:S02]  /*59d0*/  F2FP.F16.F32.PACK_AB R151, RZ, R151 ;  /* 0x00000097ff97723e */ /* 0x000fe400000000ff */
[----:B------:R-:W-:-:S03]  /*59e0*/  LEA.HI.X R89, R8, R11, R9, 0x1, P2 ;  /* 0x0000000b08597211 */ /* 0x000fc600010f0c09 */
[----:B------:R0:W-:Y:S04]  /*59f0*/  @P1 STG.E.U16 desc[UR36][R170.64+0xf2], R151 ;  /* 0x0000f297aa001986 */ /* 0x0001e8000c101524 */
[----:B------:R-:W2:Y:S01]  /*5a00*/  @P3 LDG.E.LTC128B.U16 R154, desc[UR36][R88.64] ;  /* 0x00000024589a3981 */ /* 0x000ea2000c1e1520 */
[----:B------:R-:W-:Y:S01]  /*5a10*/  IMAD.WIDE.U32 R8, R157, R14, R6 ;  /* 0x0000000e9d087225 */ /* 0x000fe200078e0006 */
[----:B------:R-:W-:Y:S01]  /*5a20*/  SHF.L.U64.HI R95, R4, 0x8, R5 ;  /* 0x00000008045f7819 */ /* 0x000fe20000010205 */
[----:B------:R-:W-:Y:S01]  /*5a30*/  BSSY B1, `(.L_x_160) ;  /* 0x0000011000017945 */ /* 0x000fe20003800000 */
[----:B------:R-:W-:Y:S01]  /*5a40*/  ISETP.GT.AND P2, PT, R0, 0x1, P0 ;  /* 0x000000010000780c */ /* 0x000fe20000744270 */
[----:B------:R-:W-:Y:S01]  /*5a50*/  IMAD.SHL.U32 R93, R4, 0x100, RZ ;  /* 0x00000100045d7824 */ /* 0x000fe200078e00ff */
[----:B------:R-:W-:-:S03]  /*5a60*/  IADD3 R9, R97, R9, RZ ;  /* 0x0000000961097210 */ /* 0x000fc60007ffe0ff */
[----:B------:R-:W-:Y:S01]  /*5a70*/  IMAD.WIDE.U32 R90, R23, R12, R8 ;  /* 0x0000000c175a7225 */ /* 0x000fe200078e0008 */
[----:B------:R-:W-:-:S03]  /*5a80*/  IADD3 R8, P1, R93, R160, RZ ;  /* 0x000000a05d087210 */ /* 0x000fc60007f3e0ff */
[----:B------:R-:W-:Y:S01]  /*5a90*/  IMAD.IADD R5, R13, 0x1, R91 ;  /* 0x000000010d057824 */ /* 0x000fe200078e025b */
[----:B------:R-:W-:Y:S01]  /*5aa0*/  LEA R4, P4, R90, R10, 0x1 ;  /* 0x0000000a5a047211 */ /* 0x000fe200078808ff */
[----:B------:R-:W-:-:S03]  /*5ab0*/  IMAD.X R9, R95, 0x1, R161, P1 ;  /* 0x000000015f097824 */ /* 0x000fc600008e06a1 */
[----:B------:R-:W-:Y:S01]  /*5ac0*/  LEA.HI.X R5, R90, R11, R5, 0x1, P4 ;  /* 0x0000000b5a057211 */ /* 0x000fe200020f0c05 */
[----:B--2---:R-:W-:-:S05]  /*5ad0*/  HADD2.F32 R15, -RZ, R154.H0_H0 ;  /* 0x2000009aff0f7230 */ /* 0x004fca0000004100 */
[----:B------:R-:W-:-:S04]  /*5ae0*/  FMUL R15, R15, R156 ;  /* 0x0000009c0f0f7220 */ /* 0x000fc80000400000 */
[----:B------:R-:W-:-:S05]  /*5af0*/  FFMA R15, R24, R155, R15 ;  /* 0x0000009b180f7223 */ /* 0x000fca000000000f */
[----:B------:R-:W-:-:S05]  /*5b00*/  F2FP.F16.F32.PACK_AB R15, RZ, R15 ;  /* 0x0000000fff0f723e */ /* 0x000fca00000000ff */
[----:B------:R0:W-:Y:S01]  /*5b10*/  @P3 STG.E.U16 desc[UR36][R8.64], R15 ;  /* 0x0000000f08003986 */ /* 0x0001e2000c101524 */
[----:B------:R-:W-:Y:S05]  /*5b20*/  @!P2 BRA `(.L_x_161) ;  /* 0x000000000004a947 */ /* 0x000fea0003800000 */
[----:B------:R1:W5:Y:S02]  /*5b30*/  LDG.E.LTC128B.U16 R154, desc[UR36][R4.64+0x2] ;  /* 0x00000224049a7981 */ /* 0x000364000c1e1520 */
.L_x_161:
[----:B------:R-:W-:Y:S05]  /*5b40*/  BSYNC B1 ;  /* 0x0000000000017941 */ /* 0x000fea0003800000 */
.L_x_160:
[----:B0----5:R-:W-:Y:S01]  /*5b50*/  HADD2.F32 R15, -RZ, R154.H0_H0 ;  /* 0x2000009aff0f7230 */ /* 0x021fe20000004100 */
[----:B------:R-:W-:Y:S01]  /*5b60*/  ISETP.GT.AND P1, PT, R3, 0x88, PT ;  /* 0x000000880300780c */ /* 0x000fe20003f24270 */
[----:B------:R-:W-:Y:S03]  /*5b70*/  BSSY B1, `(.L_x_162) ;  /* 0x000000f000017945 */ /* 0x000fe60003800000 */
[----:B------:R-:W-:Y:S01]  /*5b80*/  FMUL R24, R15, R156 ;  /* 0x0000009c0f187220 */ /* 0x000fe20000400000 */
[----:B------:R-:W-:Y:S01]  /*5b90*/  IMAD.WIDE.U32 R14, R157, R14, R164 ;  /* 0x0000000e9d0e7225 */ /* 0x000fe200078e00a4 */
[----:B------:R-:W-:-:S03]  /*5ba0*/  ISETP.GT.AND P3, PT, R0, RZ, P1 ;  /* 0x000000ff0000720c */ /* 0x000fc60000f64270 */
[----:B------:R-:W-:Y:S01]  /*5bb0*/  FFMA R24, R25, R155, R24 ;  /* 0x0000009b19187223 */ /* 0x000fe20000000018 */
[----:B------:R-:W-:Y:S01]  /*5bc0*/  IMAD.IADD R97, R97, 0x1, R15 ;  /* 0x0000000161617824 */ /* 0x000fe200078e020f */
[-C--:B------:R-:W-:Y:S02]  /*5bd0*/  IADD3 R21, P5, R20, R14.reuse, RZ ;  /* 0x0000000e14157210 */ /* 0x080fe40007fbe0ff */
[----:B------:R-:W-:Y:S02]  /*5be0*/  IADD3 R20, P4, R6, R14, RZ ;  /* 0x0000000e06147210 */ /* 0x000fe40007f9e0ff */
[----:B------:R-:W-:Y:S01]  /*5bf0*/  F2FP.F16.F32.PACK_AB R24, RZ, R24 ;  /* 0x00000018ff18723e */ /* 0x000fe200000000ff */
[----:B------:R-:W-:Y:S01]  /*5c00*/  IMAD.X R158, R97, 0x1, R159, P5 ;  /* 0x00000001619e7824 */ /* 0x000fe200028e069f */
[----:B------:R-:W-:-:S03]  /*5c10*/  LEA R14, P5, R21, R10, 0x1 ;  /* 0x0000000a150e7211 */ /* 0x000fc600078a08ff */
[----:B------:R0:W-:Y:S01]  /*5c20*/  @P2 STG.E.U16 desc[UR36][R8.64+0x2], R24 ;  /* 0x0000021808002986 */ /* 0x0001e2000c101524 */
[----:B------:R-:W-:Y:S01]  /*5c30*/  LEA.HI.X R15, R21, R11, R158, 0x1, P5 ;  /* 0x0000000b150f7211 */ /* 0x000fe200028f0c9e */
[----:B------:R-:W-:Y:S08]  /*5c40*/  @!P3 BRA `(.L_x_163) ;  /* 0x000000000004b947 */ /* 0x000ff00003800000 */
[----:B------:R2:W5:Y:S02]  /*5c50*/  LDG.E.LTC128B.U16 R154, desc[UR36][R14.64] ;  /* 0x000000240e9a7981 */ /* 0x000564000c1e1520 */
.L_x_163:
[----:B------:R-:W-:Y:S05]  /*5c60*/  BSYNC B1 ;  /* 0x0000000000017941 */ /* 0x000fea0003800000 */
.L_x_162:
[----:B-----5:R-:W-:Y:S01]  /*5c70*/  HADD2.F32 R3, -RZ, R154.H0_H0 ;  /* 0x2000009aff037230 */ /* 0x020fe20000004100 */
[----:B------:R-:W-:Y:S01]  /*5c80*/  ISETP.GT.AND P2, PT, R0, 0x1, P1 ;  /* 0x000000010000780c */ /* 0x000fe20000f44270 */
[----:B------:R-:W-:Y:S01]  /*5c90*/  IMAD.X R21, R7, 0x1, R97, P4 ;  /* 0x0000000107157824 */ /* 0x000fe200020e0661 */
[----:B------:R-:W-:Y:S01]  /*5ca0*/  IADD3 R6, P4, R8, R167, RZ ;  /* 0x000000a708067210 */ /* 0x000fe20007f9e0ff */
[----:B------:R-:W-:Y:S01]  /*5cb0*/  BSSY B1, `(.L_x_164) ;  /* 0x000000c000017945 */ /* 0x000fe20003800000 */
[----:B------:R-:W-:Y:S01]  /*5cc0*/  FMUL R3, R3, R156 ;  /* 0x0000009c03037220 */ /* 0x000fe20000400000 */
[----:B--2---:R-:W-:-:S04]  /*5cd0*/  IMAD.WIDE.U32 R14, R23, R12, R20 ;  /* 0x0000000c170e7225 */ /* 0x004fc800078e0014 */
[----:B------:R-:W-:Y:S01]  /*5ce0*/  FFMA R3, R26, R155, R3 ;  /* 0x0000009b1a037223 */ /* 0x000fe20000000003 */
[----:B------:R-:W-:Y:S01]  /*5cf0*/  IMAD.X R7, R9, 0x1, R169, P4 ;  /* 0x0000000109077824 */ /* 0x000fe200020e06a9 */
[----:B------:R-:W-:Y:S01]  /*5d00*/  LEA R10, P5, R14, R10, 0x1 ;  /* 0x0000000a0e0a7211 */ /* 0x000fe200078a08ff */
[----:B------:R-:W-:Y:S02]  /*5d10*/  IMAD.IADD R13, R13, 0x1, R15 ;  /* 0x000000010d0d7824 */ /* 0x000fe400078e020f */
[----:B------:R-:W-:-:S03]  /*5d20*/  F2FP.F16.F32.PACK_AB R3, RZ, R3 ;  /* 0x00000003ff03723e */ /* 0x000fc600000000ff */
[----:B------:R-:W-:Y:S02]  /*5d30*/  LEA.HI.X R11, R14, R11, R13, 0x1, P5 ;  /* 0x0000000b0e0b7211 */ /* 0x000fe400028f0c0d */
[----:B------:R2:W-:Y:S01]  /*5d40*/  @P3 STG.E.U16 desc[UR36][R6.64], R3 ;  /* 0x0000000306003986 */ /* 0x0005e2000c101524 */
[----:B------:R-:W-:Y:S05]  /*5d50*/  @!P2 BRA `(.L_x_165) ;  /* 0x000000000004a947 */ /* 0x000fea0003800000 */
[----:B------:R0:W5:Y:S02]  /*5d60*/  LDG.E.LTC128B.U16 R154, desc[UR36][R10.64+0x2] ;  /* 0x000002240a9a7981 */ /* 0x000164000c1e1520 */
.L_x_165:
[----:B------:R-:W-:Y:S05]  /*5d70*/  BSYNC B1 ;  /* 0x0000000000017941 */ /* 0x000fea0003800000 */
.L_x_164:
[----:B--2--5:R-:W-:Y:S01]  /*5d80*/  HADD2.F32 R3, -RZ, R154.H0_H0 ;  /* 0x2000009aff037230 */ /* 0x024fe20000004100 */
[----:B------:R-:W-:Y:S01]  /*5d90*/  ISETP.GT.AND P3, PT, R0, 0x8, P0 ;  /* 0x000000080000780c */ /* 0x000fe20000764270 */
[----:B------:R-:W-:Y:S03]  /*5da0*/  BSSY B1, `(.L_x_166) ;  /* 0x0000007000017945 */ /* 0x000fe60003800000 */
[----:B------:R-:W-:-:S04]  /*5db0*/  FMUL R12, R3, R156 ;  /* 0x0000009c030c7220 */ /* 0x000fc80000400000 */
[----:B------:R-:W-:-:S05]  /*5dc0*/  FFMA R12, R27, R155, R12 ;  /* 0x0000009b1b0c7223 */ /* 0x000fca000000000c */
[----:B------:R-:W-:-:S05]  /*5dd0*/  F2FP.F16.F32.PACK_AB R12, RZ, R12 ;  /* 0x0000000cff0c723e */ /* 0x000fca00000000ff */
[----:B------:R2:W-:Y:S01]  /*5de0*/  @P2 STG.E.U16 desc[UR36][R6.64+0x2], R12 ;  /* 0x0000020c06002986 */ /* 0x0005e2000c101524 */
[----:B------:R-:W-:Y:S05]  /*5df0*/  @!P3 BRA `(.L_x_167) ;  /* 0x000000000004b947 */ /* 0x000fea0003800000 */
[----:B------:R0:W5:Y:S02]  /*5e00*/  LDG.E.LTC128B.U16 R154, desc[UR36][R4.64+0x10] ;  /* 0x00001024049a7981 */ /* 0x000164000c1e1520 */
.L_x_167:
[----:B------:R-:W-:Y:S05]  /*5e10*/  BSYNC B1 ;  /* 0x0000000000017941 */ /* 0x000fea0003800000 */
.L_x_166:
[----:B-----5:R-:W-:Y:S01]  /*5e20*/  HADD2.F32 R3, -RZ, R154.H0_H0 ;  /* 0x2000009aff037230 */ /* 0x020fe20000004100 */
[----:B--2---:R-:W-:Y:S01]  /*5e30*/  MOV R6, R8 ;  /* 0x0000000800067202 */ /* 0x004fe20000000f00 */
[----:B------:R-:W-:Y:S01]  /*5e40*/  IMAD.MOV.U32 R7, RZ, RZ, R9 ;  /* 0x000000ffff077224 */ /* 0x000fe200078e0009 */
[----:B------:R-:W-:Y:S01]  /*5e50*/  ISETP.GT.AND P2, PT, R0, 0x9, P0 ;  /* 0x000000090000780c */ /* 0x000fe20000744270 */
[----:B------:R-:W-:Y:S01]  /*5e60*/  BSSY B1, `(.L_x_168) ;  /* 0x0000007000017945 */ /* 0x000fe20003800000 */
[----:B------:R-:W-:-:S04]  /*5e70*/  FMUL R3, R3, R156 ;  /* 0x0000009c03037220 */ /* 0x000fc80000400000 */
[----:B------:R-:W-:-:S05]  /*5e80*/  FFMA R3, R28, R155, R3 ;  /* 0x0000009b1c037223 */ /* 0x000fca0000000003 */
[----:B------:R-:W-:-:S05]  /*5e90*/  F2FP.F16.F32.PACK_AB R3, RZ, R3 ;  /* 0x00000003ff03723e */ /* 0x000fca00000000ff */
[----:B------:R2:W-:Y:S01]  /*5ea0*/  @P3 STG.E.U16 desc[UR36][R6.64+0x10], R3 ;  /* 0x0000100306003986 */ /* 0x0005e2000c101524 */
[----:B------:R-:W-:Y:S05]  /*5eb0*/  @!P2 BRA `(.L_x_169) ;  /* 0x000000000004a947 */ /* 0x000fea0003800000 */
[----:B------:R0:W5:Y:S02]  /*5ec0*/  LDG.E.LTC128B.U16 R154, desc[UR36][R4.64+0x12] ;  /* 0x00001224049a7981 */ /* 0x000164000c1e1520 */
.L_x_169:
[----:B------:R-:W-:Y:S05]  /*5ed0*/  BSYNC B1 ;  /* 0x0000000000017941 */ /* 0x000fea0003800000 */
.L_x_168:
        /* <DEDUP_REMOVED lines=9> */
.L_x_171:
[----:B------:R-:W-:Y:S05]  /*5f70*/  BSYNC B1 ;  /* 0x0000000000017941 */ /* 0x000fea0003800000 */
.L_x_170:
[----:B-----5:R-:W-:Y:S01]  /*5f80*/  HADD2.F32 R3, -RZ, R154.H0_H0 ;  /* 0x2000009aff037230 */ /* 0x020fe20000004100 */
[----:B0-----:R-:W-:Y:S01]  /*5f90*/  IADD3 R8, P3, R167, R8, RZ ;  /* 0x00000008a7087210 */ /* 0x001fe20007f7e0ff */
[----:B------:R-:W-:Y:S01]  /*5fa0*/  BSSY B1, `(.L_x_172) ;  /* 0x0000009000017945 */ /* 0x000fe20003800000 */
[----:B------:R-:W-:Y:S02]  /*5fb0*/  ISETP.GT.AND P2, PT, R0, 0x9, P1 ;  /* 0x000000090000780c */ /* 0x000fe40000f44270 */
[----:B------:R-:W-:Y:S01]  /*5fc0*/  FMUL R3, R3, R156 ;  /* 0x0000009c03037220 */ /* 0x000fe20000400000 */
[----:B------:R-:W-:-:S03]  /*5fd0*/  IMAD.X R9, R169, 0x1, R9, P3 ;  /* 0x00000001a9097824 */ /* 0x000fc600018e0609 */
[----:B------:R-:W-:-:S05]  /*5fe0*/  FFMA R3, R30, R155, R3 ;  /* 0x0000009b1e037223 */ /* 0x000fca0000000003 */
[----:B------:R-:W-:-:S05]  /*5ff0*/  F2FP.F16.F32.PACK_AB R3, RZ, R3 ;  /* 0x00000003ff03723e */ /* 0x000fca00000000ff */
[----:B------:R0:W-:Y:S01]  /*6000*/  @P4 STG.E.U16 desc[UR36][R8.64+0x10], R3 ;  /* 0x0000100308004986 */ /* 0x0001e2000c101524 */
[----:B------:R-:W-:Y:S05]  /*6010*/  @!P2 BRA `(.L_x_173) ;  /* 0x000000000004a947 */ /* 0x000fea0003800000 */
[----:B------:R0:W5:Y:S02]  /*6020*/  LDG.E.LTC128B.U16 R154, desc[UR36][R10.64+0x12] ;  /* 0x000012240a9a7981 */ /* 0x000164000c1e1520 */
.L_x_173:
[----:B------:R-:W-:Y:S05]  /*6030*/  BSYNC B1 ;  /* 0x0000000000017941 */ /* 0x000fea0003800000 */
.L_x_172:
[----:B0----5:R-:W-:Y:S01]  /*6040*/  HADD2.F32 R3, -RZ, R154.H0_H0 ;  /* 0x2000009aff037230 */ /* 0x021fe20000004100 */
[----:B------:R-:W-:Y:S01]  /*6050*/  ISETP.GT.AND P3, PT, R0, 0x10, P0 ;  /* 0x000000100000780c */ /* 0x000fe20000764270 */
[----:B------:R-:W-:Y:S03]  /*6060*/  BSSY B1, `(.L_x_174) ;  /* 0x0000009000017945 */ /* 0x000fe60003800000 */
[----:B------:R-:W-:-:S04]  /*6070*/  FMUL R8, R3, R156 ;  /* 0x0000009c03087220 */ /* 0x000fc80000400000 */
[----:B------:R-:W-:Y:S01]  /*6080*/  FFMA R31, R31, R155, R8 ;  /* 0x0000009b1f1f7223 */ /* 0x000fe20000000008 */
[----:B------:R-:W-:-:S04]  /*6090*/  IADD3 R8, P4, P5, R167, R160, R93 ;  /* 0x000000a0a7087210 */ /* 0x000fc80007d9e05d */
[----:B------:R-:W-:Y:S02]  /*60a0*/  F2FP.F16.F32.PACK_AB R31, RZ, R31 ;  /* 0x0000001fff1f723e */ /* 0x000fe400000000ff */
[----:B------:R-:W-:-:S05]  /*60b0*/  IADD3.X R9, R169, R161, R95, P4, P5 ;  /* 0x000000a1a9097210 */ /* 0x000fca00027ea45f */
[----:B------:R0:W-:Y:S01]  /*60c0*/  @P2 STG.E.U16 desc[UR36][R8.64+0x12], R31 ;  /* 0x0000121f08002986 */ /* 0x0001e2000c101524 */
[----:B------:R-:W-:Y:S05]  /*60d0*/  @!P3 BRA `(.L_x_175) ;  /* 0x000000000004b947 */ /* 0x000fea0003800000 */
[----:B------:R0:W5:Y:S02]  /*60e0*/  LDG.E.LTC128B.U16 R154, desc[UR36][R4.64+0x20] ;  /* 0x00002024049a7981 */ /* 0x000164000c1e1520 */
.L_x_175:
[----:B------:R-:W-:Y:S05]  /*60f0*/  BSYNC B1 ;  /* 0x0000000000017941 */ /* 0x000fea0003800000 */
.L_x_174:
[----:B-----5:R-:W-:Y:S01]  /*6100*/  HADD2.F32 R3, -RZ, R154.H0_H0 ;  /* 0x2000009aff037230 */ /* 0x020fe20000004100 */
        /* <DEDUP_REMOVED lines=8> */
.L_x_177:
[----:B------:R-:W-:Y:S05]  /*6190*/  BSYNC B1 ;  /* 0x0000000000017941 */ /* 0x000fea0003800000 */
.L_x_176:
[----:B0----5:R-:W-:Y:S01]  /*61a0*/  HADD2.F32 R3, -RZ, R154.H0_H0 ;  /* 0x2000009aff037230 */ /* 0x021fe20000004100 */
[----:B------:R-:W-:Y:S01]  /*61b0*/  ISETP.GT.AND P3, PT, R0, 0x10, P1 ;  /* 0x000000100000780c */ /* 0x000fe20000f64270 */
[----:B------:R-:W-:Y:S03]  /*61c0*/  BSSY B1, `(.L_x_178) ;  /* 0x0000007000017945 */ /* 0x000fe60003800000 */
[----:B--2---:R-:W-:-:S04]  /*61d0*/  FMUL R12, R3, R156 ;  /* 0x0000009c030c7220 */ /* 0x004fc80000400000 */
[----:B------:R-:W-:-:S05]  /*61e0*/  FFMA R12, R33, R155, R12 ;  /* 0x0000009b210c7223 */ /* 0x000fca000000000c */
[----:B------:R-:W-:-:S05]  /*61f0*/  F2FP.F16.F32.PACK_AB R12, RZ, R12 ;  /* 0x0000000cff0c723e */ /* 0x000fca00000000ff */
[----:B------:R0:W-:Y:S01]  /*6200*/  @P2 STG.E.U16 desc[UR36][R6.64+0x22], R12 ;  /* 0x0000220c06002986 */ /* 0x0001e2000c101524 */
[----:B------:R-:W-:Y:S05]  /*6210*/  @!P3 BRA `(.L_x_179) ;  /* 0x000000000004b947 */ /* 0x000fea0003800000 */
[----:B------:R2:W5:Y:S02]  /*6220*/  LDG.E.LTC128B.U16 R154, desc[UR36][R10.64+0x20] ;  /* 0x000020240a9a7981 */ /* 0x000564000c1e1520 */
.L_x_179:
[----:B------:R-:W-:Y:S05]  /*6230*/  BSYNC B1 ;  /* 0x0000000000017941 */ /* 0x000fea0003800000 */
.L_x_178:
        /* <DEDUP_REMOVED lines=9> */
.L_x_181:
[----:B------:R-:W-:Y:S05]  /*62d0*/  BSYNC B1 ;  /* 0x0000000000017941 */ /* 0x000fea0003800000 */
.L_x_180:
[----:B0----5:R-:W-:Y:S01]  /*62e0*/  HADD2.F32 R3, -RZ, R154.H0_H0 ;  /* 0x2000009aff037230 */ /* 0x021fe20000004100 */
        /* <DEDUP_REMOVED lines=8> */
.L_x_183:
[----:B------:R-:W-:Y:S05]  /*6370*/  BSYNC B1 ;  /* 0x0000000000017941 */ /* 0x000fea0003800000 */
.L_x_182:
        /* <DEDUP_REMOVED lines=9> */
.L_x_185:
[----:B------:R-:W-:Y:S05]  /*6410*/  BSYNC B1 ;  /* 0x0000000000017941 */ /* 0x000fea0003800000 */
.L_x_184:
        /* <DEDUP_REMOVED lines=9> */
.L_x_187:
[----:B------:R-:W-:Y:S05]  /*64b0*/  BSYNC B1 ;  /* 0x0000000000017941 */ /* 0x000fea0003800000 */
.L_x_186:
        /* <DEDUP_REMOVED lines=9> */
.L_x_189:
[----:B------:R-:W-:Y:S05]  /*6550*/  BSYNC B1 ;  /* 0x0000000000017941 */ /* 0x000fea0003800000 */
.L_x_188:
        /* <DEDUP_REMOVED lines=9> */
.L_x_191:
[----:B------:R-:W-:Y:S05]  /*65f0*/  BSYNC B1 ;  /* 0x0000000000017941 */ /* 0x000fea0003800000 */
.L_x_190:
        /* <DEDUP_REMOVED lines=9> */
.L_x_193:
[----:B------:R-:W-:Y:S05]  /*6690*/  BSYNC B1 ;  /* 0x0000000000017941 */ /* 0x000fea0003800000 */
.L_x_192:
        /* <DEDUP_REMOVED lines=9> */
.L_x_195:
[----:B------:R-:W-:Y:S05]  /*6730*/  BSYNC B1 ;  /* 0x0000000000017941 */ /* 0x000fea0003800000 */
.L_x_194:
        /* <DEDUP_REMOVED lines=9> */
.L_x_197:
[----:B------:R-:W-:Y:S05]  /*67d0*/  BSYNC B1 ;  /* 0x0000000000017941 */ /* 0x000fea0003800000 */
.L_x_196:
        /* <DEDUP_REMOVED lines=9> */
.L_x_199:
[----:B------:R-:W-:Y:S05]  /*6870*/  BSYNC B1 ;  /* 0x0000000000017941 */ /* 0x000fea0003800000 */
.L_x_198:
        /* <DEDUP_REMOVED lines=9> */
.L_x_201:
[----:B------:R-:W-:Y:S05]  /*6910*/  BSYNC B1 ;  /* 0x0000000000017941 */ /* 0x000fea0003800000 */
.L_x_200:
        /* <DEDUP_REMOVED lines=9> */
.L_x_203:
[----:B------:R-:W-:Y:S05]  /*69b0*/  BSYNC B1 ;  /* 0x0000000000017941 */ /* 0x000fea0003800000 */
.L_x_202:
        /* <DEDUP_REMOVED lines=9> */
.L_x_205:
[----:B------:R-:W-:Y:S05]  /*6a50*/  BSYNC B1 ;  /* 0x0000000000017941 */ /* 0x000fea0003800000 */
.L_x_204:
        /* <DEDUP_REMOVED lines=9> */
.L_x_207:
[----:B------:R-:W-:Y:S05]  /*6af0*/  BSYNC B1 ;  /* 0x0000000000017941 */ /* 0x000fea0003800000 */
.L_x_206:
        /* <DEDUP_REMOVED lines=9> */
.L_x_209:
[----:B------:R-:W-:Y:S05]  /*6b90*/  BSYNC B1 ;  /* 0x0000000000017941 */ /* 0x000fea0003800000 */
.L_x_208:
        /* <DEDUP_REMOVED lines=9> */
.L_x_211:
[----:B------:R-:W-:Y:S05]  /*6c30*/  BSYNC B1 ;  /* 0x0000000000017941 */ /* 0x000fea0003800000 */
.L_x_210:
        /* <DEDUP_REMOVED lines=9> */
.L_x_213:
[----:B------:R-:W-:Y:S05]  /*6cd0*/  BSYNC B1 ;  /* 0x0000000000017941 */ /* 0x000fea0003800000 */
.L_x_212:
        /* <DEDUP_REMOVED lines=9> */
.L_x_215:
[----:B------:R-:W-:Y:S05]  /*6d70*/  BSYNC B1 ;  /* 0x0000000000017941 */ /* 0x000fea0003800000 */
.L_x_214:
        /* <DEDUP_REMOVED lines=9> */
.L_x_217:
[----:B------:R-:W-:Y:S05]  /*6e10*/  BSYNC B1 ;  /* 0x0000000000017941 */ /* 0x000fea0003800000 */
.L_x_216:
        /* <DEDUP_REMOVED lines=9> */
.L_x_219:
[----:B------:R-:W-:Y:S05]  /*6eb0*/  BSYNC B1 ;  /* 0x0000000000017941 */ /* 0x000fea0003800000 */
.L_x_218:
        /* <DEDUP_REMOVED lines=9> */
.L_x_221:
[----:B------:R-:W-:Y:S05]  /*6f50*/  BSYNC B1 ;  /* 0x0000000000017941 */ /* 0x000fea0003800000 */
.L_x_220:
        /* <DEDUP_REMOVED lines=9> */
.L_x_223:
[----:B------:R-:W-:Y:S05]  /*6ff0*/  BSYNC B1 ;  /* 0x0000000000017941 */ /* 0x000fea0003800000 */
.L_x_222:
        /* <DEDUP_REMOVED lines=9> */
.L_x_225:
[----:B------:R-:W-:Y:S05]  /*7090*/  BSYNC B1 ;  /* 0x0000000000017941 */ /* 0x000fea0003800000 */
.L_x_224:
        /* <DEDUP_REMOVED lines=9> */
.L_x_227:
[----:B------:R-:W-:Y:S05]  /*7130*/  BSYNC B1 ;  /* 0x0000000000017941 */ /* 0x000fea0003800000 */
.L_x_226:
        /* <DEDUP_REMOVED lines=9> */
.L_x_229:
[----:B------:R-:W-:Y:S05]  /*71d0*/  BSYNC B1 ;  /* 0x0000000000017941 */ /* 0x000fea0003800000 */
.L_x_228:
        /* <DEDUP_REMOVED lines=9> */
.L_x_231:
[----:B------:R-:W-:Y:S05]  /*7270*/  BSYNC B1 ;  /* 0x0000000000017941 */ /* 0x000fea0003800000 */
.L_x_230:
        /* <DEDUP_REMOVED lines=9> */
.L_x_233:
[----:B------:R-:W-:Y:S05]  /*7310*/  BSYNC B1 ;  /* 0x0000000000017941 */ /* 0x000fea0003800000 */
.L_x_232:
        /* <DEDUP_REMOVED lines=9> */
.L_x_235:
[----:B------:R-:W-:Y:S05]  /*73b0*/  BSYNC B1 ;  /* 0x0000000000017941 */ /* 0x000fea0003800000 */
.L_x_234:
        /* <DEDUP_REMOVED lines=9> */
.L_x_237:
[----:B------:R-:W-:Y:S05]  /*7450*/  BSYNC B1 ;  /* 0x0000000000017941 */ /* 0x000fea0003800000 */
.L_x_236:
        /* <DEDUP_REMOVED lines=9> */
.L_x_239:
[----:B------:R-:W-:Y:S05]  /*74f0*/  BSYNC B1 ;  /* 0x0000000000017941 */ /* 0x000fea0003800000 */
.L_x_238:
        /* <DEDUP_REMOVED lines=9> */
.L_x_241:
[----:B------:R-:W-:Y:S05]  /*7590*/  BSYNC B1 ;  /* 0x0000000000017941 */ /* 0x000fea0003800000 */
.L_x_240:
        /* <DEDUP_REMOVED lines=9> */
.L_x_243:
[----:B------:R-:W-:Y:S05]  /*7630*/  BSYNC B1 ;  /* 0x0000000000017941 */ /* 0x000fea0003800000 */
.L_x_242:
        /* <DEDUP_REMOVED lines=9> */
.L_x_245:
[----:B------:R-:W-:Y:S05]  /*76d0*/  BSYNC B1 ;  /* 0x0000000000017941 */ /* 0x000fea0003800000 */
.L_x_244:
        /* <DEDUP_REMOVED lines=9> */
.L_x_247:
[----:B------:R-:W-:Y:S05]  /*7770*/  BSYNC B1 ;  /* 0x0000000000017941 */ /* 0x000fea0003800000 */
.L_x_246:
        /* <DEDUP_REMOVED lines=9> */
.L_x_249:
[----:B------:R-:W-:Y:S05]  /*7810*/  BSYNC B1 ;  /* 0x0000000000017941 */ /* 0x000fea0003800000 */
.L_x_248:
        /* <DEDUP_REMOVED lines=9> */
.L_x_251:
[----:B------:R-:W-:Y:S05]  /*78b0*/  BSYNC B1 ;  /* 0x0000000000017941 */ /* 0x000fea0003800000 */
.L_x_250:
        /* <DEDUP_REMOVED lines=9> */
.L_x_253:
[----:B------:R-:W-:Y:S05]  /*7950*/  BSYNC B1 ;  /* 0x0000000000017941 */ /* 0x000fea0003800000 */
.L_x_252:
        /* <DEDUP_REMOVED lines=9> */
.L_x_255:
[----:B------:R-:W-:Y:S05]  /*79f0*/  BSYNC B1 ;  /* 0x0000000000017941 */ /* 0x000fea0003800000 */
.L_x_254:
        /* <DEDUP_REMOVED lines=9> */
.L_x_257:
[----:B------:R-:W-:Y:S05]  /*7a90*/  BSYNC B1 ;  /* 0x0000000000017941 */ /* 0x000fea0003800000 */
.L_x_256:
        /* <DEDUP_REMOVED lines=9> */
.L_x_259:
[----:B------:R-:W-:Y:S05]  /*7b30*/  BSYNC B1 ;  /* 0x0000000000017941 */ /* 0x000fea0003800000 */
.L_x_258:
        /* <DEDUP_REMOVED lines=9> */
.L_x_261:
[----:B------:R-:W-:Y:S05]  /*7bd0*/  BSYNC B1 ;  /* 0x0000000000017941 */ /* 0x000fea0003800000 */
.L_x_260:
        /* <DEDUP_REMOVED lines=9> */
.L_x_263:
[----:B------:R-:W-:Y:S05]  /*7c70*/  BSYNC B1 ;  /* 0x0000000000017941 */ /* 0x000fea0003800000 */
.L_x_262:
        /* <DEDUP_REMOVED lines=9> */
.L_x_265:
[----:B------:R-:W-:Y:S05]  /*7d10*/  BSYNC B1 ;  /* 0x0000000000017941 */ /* 0x000fea0003800000 */
.L_x_264:
        /* <DEDUP_REMOVED lines=9> */
.L_x_267:
[----:B------:R-:W-:Y:S05]  /*7db0*/  BSYNC B1 ;  /* 0x0000000000017941 */ /* 0x000fea0003800000 */
.L_x_266:
        /* <DEDUP_REMOVED lines=9> */
.L_x_269:
[----:B------:R-:W-:Y:S05]  /*7e50*/  BSYNC B1 ;  /* 0x0000000000017941 */ /* 0x000fea0003800000 */
.L_x_268:
        /* <DEDUP_REMOVED lines=9> */
.L_x_271:
[----:B------:R-:W-:Y:S05]  /*7ef0*/  BSYNC B1 ;  /* 0x0000000000017941 */ /* 0x000fea0003800000 */
.L_x_270:
        /* <DEDUP_REMOVED lines=9> */
.L_x_273:
[----:B------:R-:W-:Y:S05]  /*7f90*/  BSYNC B1 ;  /* 0x0000000000017941 */ /* 0x000fea0003800000 */
.L_x_272:
        /* <DEDUP_REMOVED lines=9> */
.L_x_275:
[----:B------:R-:W-:Y:S05]  /*8030*/  BSYNC B1 ;  /* 0x0000000000017941 */ /* 0x000fea0003800000 */
.L_x_274:
        /* <DEDUP_REMOVED lines=9> */
.L_x_277:
[----:B------:R-:W-:Y:S05]  /*80d0*/  BSYNC B1 ;  /* 0x0000000000017941 */ /* 0x000fea0003800000 */
.L_x_276:
        /* <DEDUP_REMOVED lines=9> */
.L_x_279:
[----:B------:R-:W-:Y:S05]  /*8170*/  BSYNC B1 ;  /* 0x0000000000017941 */ /* 0x000fea0003800000 */
.L_x_278:
        /* <DEDUP_REMOVED lines=9> */
.L_x_281:
[----:B------:R-:W-:Y:S05]  /*8210*/  BSYNC B1 ;  /* 0x0000000000017941 */ /* 0x000fea0003800000 */
.L_x_280:
[----:B0----5:R-:W-:Y:S01]  /*8220*/  HADD2.F32 R3, -RZ, R154.H0_H0 ;  /* 0x2000009aff037230 */ /* 0x021fe20000004100 */
[----:B------:R-:W-:Y:S01]  /*8230*/  ISETP.GT.AND P2, PT, R0, 0x78, P1 ;  /* 0x000000780000780c */ /* 0x000fe20000f44270 */
[----:B------:R-:W-:Y:S03]  /*8240*/  BSSY B1, `(.L_x_282) ;  /* 0x0000007000017945 */ /* 0x000fe60003800000 */
[----:B-1----:R-:W-:-:S04]  /*8250*/  FMUL R4, R3, R156 ;  /* 0x0000009c03047220 */ /* 0x002fc80000400000 */
[----:B------:R-:W-:-:S05]  /*8260*/  FFMA R4, R85, R155, R4 ;  /* 0x0000009b55047223 */ /* 0x000fca0000000004 */
[----:B------:R-:W-:-:S05]  /*8270*/  F2FP.F16.F32.PACK_AB R4, RZ, R4 ;  /* 0x00000004ff04723e */ /* 0x000fca00000000ff */
[----:B------:R0:W-:Y:S01]  /*8280*/  @P0 STG.E.U16 desc[UR36][R6.64+0xf2], R4 ;  /* 0x0000f20406000986 */ /* 0x0001e2000c101524 */
[----:B------:R-:W-:Y:S05]  /*8290*/  @!P2 BRA `(.L_x_283) ;  /* 0x000000000004a947 */ /* 0x000fea0003800000 */
[----:B------:R1:W5:Y:S02]  /*82a0*/  LDG.E.LTC128B.U16 R154, desc[UR36][R10.64+0xf0] ;  /* 0x0000f0240a9a7981 */ /* 0x000364000c1e1520 */
.L_x_283:
[----:B------:R-:W-:Y:S05]  /*82b0*/  BSYNC B1 ;  /* 0x0000000000017941 */ /* 0x000fea0003800000 */
.L_x_282:
[----:B-----5:R-:W-:Y:S01]  /*82c0*/  HADD2.F32 R3, -RZ, R154.H0_H0 ;  /* 0x2000009aff037230 */ /* 0x020fe20000004100 */
[----:B------:R-:W-:Y:S01]  /*82d0*/  ISETP.GT.AND P1, PT, R0, 0x79, P1 ;  /* 0x000000790000780c */ /* 0x000fe20000f24270 */
[----:B0-----:R-:W-:Y:S01]  /*82e0*/  @P2 IMAD.MOV.U32 R4, RZ, RZ, R8 ;  /* 0x000000ffff042224 */ /* 0x001fe200078e0008 */
[----:B------:R-:W-:Y:S01]  /*82f0*/  BSSY B1, `(.L_x_284) ;  /* 0x0000008000017945 */ /* 0x000fe20003800000 */
[----:B------:R-:W-:Y:S02]  /*8300*/  @P2 IMAD.MOV.U32 R5, RZ, RZ, R9 ;  /* 0x000000ffff052224 */ /* 0x000fe400078e0009 */
[----:B------:R-:W-:-:S04]  /*8310*/  FMUL R3, R3, R156 ;  /* 0x0000009c03037220 */ /* 0x000fc80000400000 */
[----:B------:R-:W-:-:S05]  /*8320*/  FFMA R3, R86, R155, R3 ;  /* 0x0000009b56037223 */ /* 0x000fca0000000003 */
[----:B------:R-:W-:-:S05]  /*8330*/  F2FP.F16.F32.PACK_AB R3, RZ, R3 ;  /* 0x00000003ff03723e */ /* 0x000fca00000000ff */
[----:B------:R0:W-:Y:S01]  /*8340*/  @P2 STG.E.U16 desc[UR36][R4.64+0xf0], R3 ;  /* 0x0000f00304002986 */ /* 0x0001e2000c101524 */
[----:B------:R-:W-:Y:S05]  /*8350*/  @!P1 BRA `(.L_x_285) ;  /* 0x0000000000049947 */ /* 0x000fea0003800000 */
[----:B------:R0:W5:Y:S02]  /*8360*/  LDG.E.LTC128B.U16 R154, desc[UR36][R10.64+0xf2] ;  /* 0x0000f2240a9a7981 */ /* 0x000164000c1e1520 */
.L_x_285:
[----:B------:R-:W-:Y:S05]  /*8370*/  BSYNC B1 ;  /* 0x0000000000017941 */ /* 0x000fea0003800000 */
.L_x_284:
[----:B------:R-:W-:Y:S05]  /*8380*/  @!P1 BRA `(.L_x_286) ;  /* 0x00000024004c9947 */ /* 0x000fea0003800000 */
[----:B0----5:R-:W-:-:S05]  /*8390*/  HADD2.F32 R3, -RZ, R154.H0_H0 ;  /* 0x2000009aff037230 */ /* 0x021fca0000004100 */
[----:B------:R-:W-:-:S04]  /*83a0*/  FMUL R0, R3, R156 ;  /* 0x0000009c03007220 */ /* 0x000fc80000400000 */
[----:B------:R-:W-:-:S05]  /*83b0*/  FFMA R0, R87, R155, R0 ;  /* 0x0000009b57007223 */ /* 0x000fca0000000000 */
[----:B------:R-:W-:-:S05]  /*83c0*/  F2FP.F16.F32.PACK_AB R0, RZ, R0 ;  /* 0x00000000ff00723e */ /* 0x000fca00000000ff */
[----:B------:R0:W-:Y:S01]  /*83d0*/  STG.E.U16 desc[UR36][R8.64+0xf2], R0 ;  /* 0x0000f20008007986 */ /* 0x0001e2000c101524 */
[----:B------:R-:W-:Y:S05]  /*83e0*/  BRA `(.L_x_286) ;  /* 0x0000002400347947 */ /* 0x000fea0003800000 */
.L_x_35:
[----:B------:R-:W-:Y:S01]  /*83f0*/  ULDC.64 UR4, c[0x0][0x5c0] ;  /* 0x0001700000047ab9 */ /* 0x000fe20000000a00 */
[-C--:B------:R-:W-:Y:S01]  /*8400*/  FMUL R88, R88, R155.reuse ;  /* 0x0000009b58587220 */ /* 0x080fe20000400000 */
[----:B------:R-:W-:Y:S01]  /*8410*/  LEA R6, P0, R168, UR4, 0x1 ;  /* 0x00000004a8067c11 */ /* 0x000fe2000f8008ff */
[----:B------:R-:W-:Y:S01]  /*8420*/  IMAD.SHL.U32 R11, R4, 0x10, RZ ;  /* 0x00000010040b7824 */ /* 0x000fe200078e00ff */
[----:B------:R-:W-:Y:S01]  /*8430*/  ISETP.GT.AND P2, PT, R0, 0x1, P3 ;  /* 0x000000010000780c */ /* 0x000fe20001f44270 */
[-C--:B------:R-:W-:Y:S01]  /*8440*/  FMUL R89, R89, R155.reuse ;  /* 0x0000009b59597220 */ /* 0x080fe20000400000 */
[----:B------:R-:W-:Y:S01]  /*8450*/  LEA.HI.X R7, R168, UR5, R167, 0x1, P0 ;  /* 0x00000005a8077c11 */ /* 0x000fe200080f0ca7 */
[-C--:B------:R-:W-:Y:S01]  /*8460*/  FMUL R90, R90, R155.reuse ;  /* 0x0000009b5a5a7220 */ /* 0x080fe20000400000 */
[----:B------:R-:W-:Y:S01]  /*8470*/  ISETP.GT.AND P0, PT, R3, 0x8, PT ;  /* 0x000000080300780c */ /* 0x000fe20003f04270 */
[-C--:B------:R-:W-:Y:S01]  /*8480*/  FMUL R91, R91, R155.reuse ;  /* 0x0000009b5b5b7220 */ /* 0x080fe20000400000 */
[----:B------:R-:W-:Y:S01]  /*8490*/  F2FP.F16.F32.PACK_AB R88, RZ, R88 ;  /* 0x00000058ff58723e */ /* 0x000fe200000000ff */
[-C--:B------:R-:W-:Y:S01]  /*84a0*/  FMUL R92, R92, R155.reuse ;  /* 0x0000009b5c5c7220 */ /* 0x080fe20000400000 */
[----:B------:R-:W-:Y:S01]  /*84b0*/  ISETP.GT.AND P4, PT, R0, RZ, P0 ;  /* 0x000000ff0000720c */ /* 0x000fe20000784270 */
[-C--:B------:R-:W-:Y:S01]  /*84c0*/  FMUL R93, R93, R155.reuse ;  /* 0x0000009b5d5d7220 */ /* 0x080fe20000400000 */
[----:B------:R-:W-:Y:S01]  /*84d0*/  SHF.L.U64.HI R9, R4, 0x4, R5 ;  /* 0x0000000404097819 */ /* 0x000fe20000010205 */
[----:B------:R-:W-:Y:S01]  /*84e0*/  @P1 STG.E.U16 desc[UR36][R6.64], R88 ;  /* 0x0000005806001986 */ /* 0x000fe2000c101524 */
[----:B------:R-:W-:Y:S01]  /*84f0*/  IADD3 R12, P5, R11, R6, RZ ;  /* 0x000000060b0c7210 */ /* 0x000fe20007fbe0ff */
[-C--:B------:R-:W-:Y:S01]  /*8500*/  FMUL R94, R94, R155.reuse ;  /* 0x0000009b5e5e7220 */ /* 0x080fe20000400000 */
[----:B------:R-:W-:Y:S01]  /*8510*/  ISETP.GT.AND P1, PT, R0, 0x1, P0 ;  /* 0x000000010000780c */ /* 0x000fe20000724270 */
[----:B------:R-:W-:Y:S01]  /*8520*/  FMUL R95, R95, R155 ;  /* 0x0000009b5f5f7220 */ /* 0x000fe20000400000 */
[----:B------:R-:W-:Y:S01]  /*8530*/  F2FP.F16.F32.PACK_AB R89, RZ, R89 ;  /* 0x00000059ff59723e */ /* 0x000fe200000000ff */
[----:B------:R-:W-:Y:S01]  /*8540*/  IMAD.X R13, R9, 0x1, R7, P5 ;  /* 0x00000001090d7824 */ /* 0x000fe200028e0607 */
[----:B------:R-:W-:Y:S01]  /*8550*/  F2FP.F16.F32.PACK_AB R90, RZ, R90 ;  /* 0x0000005aff5a723e */ /* 0x000fe200000000ff */
[----:B------:R-:W-:Y:S01]  /*8560*/  FMUL R96, R96, R155 ;  /* 0x0000009b60607220 */ /* 0x000fe20000400000 */
[----:B------:R-:W-:Y:S01]  /*8570*/  F2FP.F16.F32.PACK_AB R91, RZ, R91 ;  /* 0x0000005bff5b723e */ /* 0x000fe200000000ff */
[----:B------:R-:W-:Y:S01]  /*8580*/  @P2 STG.E.U16 desc[UR36][R6.64+0x2], R89 ;  /* 0x0000025906002986 */ /* 0x000fe2000c101524 */
[C---:B------:R-:W-:Y:S01]  /*8590*/  ISETP.GT.AND P5, PT, R0.reuse, 0x9, P3 ;  /* 0x000000090000780c */ /* 0x040fe20001fa4270 */
[-C--:B------:R-:W-:Y:S01]  /*85a0*/  FMUL R97, R97, R155.reuse ;  /* 0x0000009b61617220 */ /* 0x080fe20000400000 */
[C---:B------:R-:W-:Y:S01]  /*85b0*/  ISETP.GT.AND P2, PT, R0.reuse, 0x8, P0 ;  /* 0x000000080000780c */ /* 0x040fe20000744270 */
[----:B------:R-:W-:Y:S01]  /*85c0*/  @P4 STG.E.U16 desc[UR36][R12.64], R90 ;  /* 0x0000005a0c004986 */ /* 0x000fe2000c101524 */
[----:B------:R-:W-:Y:S01]  /*85d0*/  ISETP.GT.AND P4, PT, R0, 0x8, P3 ;  /* 0x000000080000780c */ /* 0x000fe20001f84270 */
[-C--:B------:R-:W-:Y:S01]  /*85e0*/  FMUL R98, R98, R155.reuse ;  /* 0x0000009b62627220 */ /* 0x080fe20000400000 */
[----:B------:R-:W-:Y:S01]  /*85f0*/  F2FP.F16.F32.PACK_AB R92, RZ, R92 ;  /* 0x0000005cff5c723e */ /* 0x000fe200000000ff */
[----:B------:R-:W-:Y:S01]  /*8600*/  @P1 STG.E.U16 desc[UR36][R12.64+0x2], R91 ;  /* 0x0000025b0c001986 */ /* 0x000fe2000c101524 */
[----:B------:R-:W-:Y:S01]  /*8610*/  ISETP.GT.AND P1, PT, R0, 0x9, P0 ;  /* 0x000000090000780c */ /* 0x000fe20000724270 */
[----:B------:R-:W-:Y:S01]  /*8620*/  FMUL R99, R99, R155 ;  /* 0x0000009b63637220 */ /* 0x000fe20000400000 */
[----:B------:R-:W-:Y:S01]  /*8630*/  F2FP.F16.F32.PACK_AB R93, RZ, R93 ;  /* 0x0000005dff5d723e */ /* 0x000fe200000000ff */
[-C--:B------:R-:W-:Y:S01]  /*8640*/  FMUL R100, R100, R155.reuse ;  /* 0x0000009b64647220 */ /* 0x080fe20000400000 */
[----:B------:R-:W-:Y:S01]  /*8650*/  F2FP.F16.F32.PACK_AB R94, RZ, R94 ;  /* 0x0000005eff5e723e */ /* 0x000fe200000000ff */
[----:B------:R-:W-:Y:S01]  /*8660*/  FMUL R101, R101, R155 ;  /* 0x0000009b65657220 */ /* 0x000fe20000400000 */
[----:B------:R-:W-:Y:S01]  /*8670*/  F2FP.F16.F32.PACK_AB R95, RZ, R95 ;  /* 0x0000005fff5f723e */ /* 0x000fe200000000ff */
[-C--:B------:R-:W-:Y:S01]  /*8680*/  FMUL R102, R102, R155.reuse ;  /* 0x0000009b66667220 */ /* 0x080fe20000400000 */
[----:B------:R-:W-:Y:S01]  /*8690*/  F2FP.F16.F32.PACK_AB R96, RZ, R96 ;  /* 0x00000060ff60723e */ /* 0x000fe200000000ff */
[----:B------:R-:W-:Y:S01]  /*86a0*/  @P4 STG.E.U16 desc[UR36][R6.64+0x10], R92 ;  /* 0x0000105c06004986 */ /* 0x000fe2000c101524 */
[C---:B------:R-:W-:Y:S01]  /*86b0*/  ISETP.GT.AND P4, PT, R0.reuse, 0x10, P3 ;  /* 0x000000100000780c */ /* 0x040fe20001f84270 */
[----:B------:R-:W-:Y:S01]  /*86c0*/  FMUL R103, R103, R155 ;  /* 0x0000009b67677220 */ /* 0x000fe20000400000 */
[----:B------:R-:W-:Y:S01]  /*86d0*/  F2FP.F16.F32.PACK_AB R97, RZ, R97 ;  /* 0x00000061ff61723e */ /* 0x000fe200000000ff */
[----:B------:R-:W-:Y:S01]  /*86e0*/  @P5 STG.E.U16 desc[UR36][R6.64+0x12], R93 ;  /* 0x0000125d06005986 */ /* 0x000fe2000c101524 */
[----:B------:R-:W-:Y:S01]  /*86f0*/  ISETP.GT.AND P5, PT, R0, 0x11, P0 ;  /* 0x000000110000780c */ /* 0x000fe200007a4270 */
        /* <DEDUP_REMOVED lines=74> */
[----:B------:R-:W-:Y:S01]  /*8ba0*/  FMUL R125, R125, R155 ;  /* 0x0000009b7d7d7220 */ /* 0x000fe20000400000 */
[----:B------:R-:W-:Y:S01]  /*8bb0*/  F2FP.F16.F32.PACK_AB R119, RZ, R119 ;  /* 0x00000077ff77723e */ /* 0x000fe200000000ff */
[-C--:B------:R-:W-:Y:S01]  /*8bc0*/  FMUL R126, R126, R155.reuse ;  /* 0x0000009b7e7e7220 */ /* 0x080fe20000400000 */
[----:B------:R-:W-:Y:S01]  /*8bd0*/  F2FP.F16.F32.PACK_AB R120, RZ, R120 ;  /* 0x00000078ff78723e */ /* 0x000fe200000000ff */
        /* <DEDUP_REMOVED lines=66> */
[----:B------:R-:W-:Y:S01]  /*9000*/  IMAD.SHL.U32 R23, R4, 0x100, RZ ;  /* 0x0000010004177824 */ /* 0x000fe200078e00ff */
[----:B------:R-:W-:Y:S01]  /*9010*/  F2FP.F16.F32.PACK_AB R140, RZ, R140 ;  /* 0x0000008cff8c723e */ /* 0x000fe200000000ff */
[----:B------:R-:W-:Y:S01]  /*9020*/  @P1 STG.E.U16 desc[UR36][R6.64+0x90], R124 ;  /* 0x0000907c06001986 */ /* 0x000fe2000c101524 */
[----:B------:R-:W-:Y:S01]  /*9030*/  ISETP.GT.AND P1, PT, R0, 0x50, P3 ;  /* 0x000000500000780c */ /* 0x000fe20001f24270 */
[----:B------:R-:W-:Y:S01]  /*9040*/  FMUL R146, R146, R155 ;  /* 0x0000009b92927220 */ /* 0x000fe20000400000 */
[----:B------:R-:W-:Y:S01]  /*9050*/  F2FP.F16.F32.PACK_AB R141, RZ, R141 ;  /* 0x0000008dff8d723e */ /* 0x000fe200000000ff */
[----:B------:R-:W-:Y:S01]  /*9060*/  @P2 STG.E.U16 desc[UR36][R6.64+0x92], R125 ;  /* 0x0000927d06002986 */ /* 0x000fe2000c101524 */
[C---:B------:R-:W-:Y:S01]  /*9070*/  ISETP.GT.AND P2, PT, R0.reuse, 0x51, P3 ;  /* 0x000000510000780c */ /* 0x040fe20001f44270 */
[-C--:B------:R-:W-:Y:S01]  /*9080*/  FMUL R147, R147, R155.reuse ;  /* 0x0000009b93937220 */ /* 0x080fe20000400000 */
        /* <DEDUP_REMOVED lines=11> */
[-C--:B------:R-:W-:Y:S01]  /*9140*/  FMUL R150, R150, R155.reuse ;  /* 0x0000009b96967220 */ /* 0x080fe20000400000 */
[----:B------:R-:W-:Y:S01]  /*9150*/  SHF.L.U64.HI R21, R4, 0x8, R5 ;  /* 0x0000000804157819 */ /* 0x000fe20000010205 */
[----:B------:R-:W-:Y:S01]  /*9160*/  @P2 STG.E.U16 desc[UR36][R6.64+0xa2], R129 ;  /* 0x0000a28106002986 */ /* 0x000fe2000c101524 */
[C---:B------:R-:W-:Y:S01]  /*9170*/  ISETP.GT.AND P2, PT, R0.reuse, 0x59, P3 ;  /* 0x000000590000780c */ /* 0x040fe20001f44270 */
        /* <DEDUP_REMOVED lines=58> */
[----:B------:R-:W-:Y:S01]  /*9520*/  @P2 STG.E.U16 desc[UR36][R12.64+0xd0], R142 ;  /* 0x0000d08e0c002986 */ /* 0x000fe2000c101524 */
[----:B------:R-:W-:Y:S01]  /*9530*/  F2FP.F16.F32.PACK_AB R34, RZ, R34 ;  /* 0x00000022ff22723e */ /* 0x000fe200000000ff */
[----:B------:R-:W-:Y:S01]  /*9540*/  FMUL R40, R40, R155 ;  /* 0x0000009b28287220 */ /* 0x000fe20000400000 */
[----:B------:R-:W-:Y:S01]  /*9550*/  F2FP.F16.F32.PACK_AB R35, RZ, R35 ;  /* 0x00000023ff23723e */ /* 0x000fe200000000ff */
        /* <DEDUP_REMOVED lines=8> */
[----:B------:R-:W-:Y:S01]  /*95e0*/  @P1 IMAD.MOV.U32 R4, RZ, RZ, R6 ;  /* 0x000000ffff041224 */ /* 0x000fe200078e0006 */
[----:B------:R-:W-:Y:S01]  /*95f0*/  @P1 MOV R5, R7 ;  /* 0x0000000700051202 */ /* 0x000fe20000000f00 */
[-C--:B------:R-:W-:Y:S01]  /*9600*/  FMUL R43, R43, R155.reuse ;  /* 0x0000009b2b2b7220 */ /* 0x080fe20000400000 */
[----:B------:R-:W-:Y:S01]  /*9610*/  F2FP.F16.F32.PACK_AB R38, RZ, R38 ;  /* 0x00000026ff26723e */ /* 0x000fe200000000ff */
[----:B------:R-:W-:Y:S01]  /*9620*/  FMUL R44, R44, R155 ;  /* 0x0000009b2c2c7220 */ /* 0x000fe20000400000 */
[----:B------:R-:W-:Y:S01]  /*9630*/  F2FP.F16.F32.PACK_AB R39, RZ, R39 ;  /* 0x00000027ff27723e */ /* 0x000fe200000000ff */
[----:B------:R0:W-:Y:S01]  /*9640*/  @P1 STG.E.U16 desc[UR36][R4.64+0xe2], R145 ;  /* 0x0000e29104001986 */ /* 0x0001e2000c101524 */
[----:B------:R-:W-:Y:S01]  /*9650*/  IADD3 R14, P1, P2, R11, R6, R23 ;  /* 0x000000060b0e7210 */ /* 0x000fe20007a3e017 */
[-C--:B------:R-:W-:Y:S01]  /*9660*/  FMUL R45, R45, R155.reuse ;  /* 0x0000009b2d2d7220 */ /* 0x080fe20000400000 */
[----:B------:R-:W-:Y:S01]  /*9670*/  F2FP.F16.F32.PACK_AB R40, RZ, R40 ;  /* 0x00000028ff28723e */ /* 0x000fe200000000ff */
[----:B------:R-:W-:Y:S01]  /*9680*/  FMUL R46, R46, R155 ;  /* 0x0000009b2e2e7220 */ /* 0x000fe20000400000 */
[----:B------:R-:W-:Y:S01]  /*9690*/  IADD3.X R15, R9, R7, R21, P1, P2 ;  /* 0x00000007090f7210 */ /* 0x000fe20000fe4415 */
[-C--:B------:R-:W-:Y:S01]  /*96a0*/  FMUL R47, R47, R155.reuse ;  /* 0x0000009b2f2f7220 */ /* 0x080fe20000400000 */
[C---:B------:R-:W-:Y:S01]  /*96b0*/  ISETP.GT.AND P1, PT, R3.reuse, 0x80, PT ;  /* 0x000000800300780c */ /* 0x040fe20003f24270 */
[-C--:B------:R-:W-:Y:S01]  /*96c0*/  FMUL R48, R48, R155.reuse ;  /* 0x0000009b30307220 */ /* 0x080fe20000400000 */
[----:B------:R-:W-:Y:S01]  /*96d0*/  ISETP.GT.AND P2, PT, R3, 0x88, PT ;  /* 0x000000880300780c */ /* 0x000fe20003f44270 */
[----:B------:R-:W-:Y:S01]  /*96e0*/  FMUL R49, R49, R155 ;  /* 0x0000009b31317220 */ /* 0x000fe20000400000 */
[----:B------:R-:W-:Y:S01]  /*96f0*/  F2FP.F16.F32.PACK_AB R41, RZ, R41 ;  /* 0x00000029ff29723e */ /* 0x000fe200000000ff */
[----:B0-----:R-:W-:Y:S01]  /*9700*/  @P5 IMAD.MOV.U32 R4, RZ, RZ, R12 ;  /* 0x000000ffff045224 */ /* 0x001fe200078e000c */
[----:B------:R-:W-:Y:S01]  /*9710*/  F2FP.F16.F32.PACK_AB R42, RZ, R42 ;  /* 0x0000002aff2a723e */ /* 0x000fe200000000ff */
[----:B------:R-:W-:Y:S01]  /*9720*/  @P5 IMAD.MOV.U32 R5, RZ, RZ, R13 ;  /* 0x000000ffff055224 */ /* 0x000fe200078e000d */
[----:B------:R-:W-:Y:S01]  /*9730*/  F2FP.F16.F32.PACK_AB R43, RZ, R43 ;  /* 0x0000002bff2b723e */ /* 0x000fe200000000ff */
[-C--:B------:R-:W-:Y:S01]  /*9740*/  FMUL R50, R50, R155.reuse ;  /* 0x0000009b32327220 */ /* 0x080fe20000400000 */
[----:B------:R-:W-:Y:S01]  /*9750*/  F2FP.F16.F32.PACK_AB R44, RZ, R44 ;  /* 0x0000002cff2c723e */ /* 0x000fe200000000ff */
[-C--:B------:R-:W-:Y:S01]  /*9760*/  FMUL R51, R51, R155.reuse ;  /* 0x0000009b33337220 */ /* 0x080fe20000400000 */
[----:B------:R0:W-:Y:S01]  /*9770*/  @P5 STG.E.U16 desc[UR36][R4.64+0xe0], R146 ;  /* 0x0000e09204005986 */ /* 0x0001e2000c101524 */
[----:B------:R-:W-:Y:S01]  /*9780*/  ISETP.GT.AND P5, PT, R0, 0x78, P3 ;  /* 0x000000780000780c */ /* 0x000fe20001fa4270 */
[-C--:B------:R-:W-:Y:S01]  /*9790*/  FMUL R52, R52, R155.reuse ;  /* 0x0000009b34347220 */ /* 0x080fe20000400000 */
[C---:B------:R-:W-:Y:S01]  /*97a0*/  ISETP.GT.AND P3, PT, R0.reuse, 0x79, P3 ;  /* 0x000000790000780c */ /* 0x040fe20001f64270 */
[----:B------:R-:W-:Y:S01]  /*97b0*/  @P4 STG.E.U16 desc[UR36][R12.64+0xe2], R147 ;  /* 0x0000e2930c004986 */ /* 0x000fe2000c101524 */
[C---:B------:R-:W-:Y:S01]  /*97c0*/  ISETP.GT.AND P4, PT, R0.reuse, 0x78, P0 ;  /* 0x000000780000780c */ /* 0x040fe20000784270 */
[-C--:B------:R-:W-:Y:S01]  /*97d0*/  FMUL R53, R53, R155.reuse ;  /* 0x0000009b35357220 */ /* 0x080fe20000400000 */
[----:B------:R-:W-:Y:S01]  /*97e0*/  ISETP.GT.AND P0, PT, R0, 0x79, P0 ;  /* 0x000000790000780c */ /* 0x000fe20000704270 */
[----:B------:R-:W-:Y:S01]  /*97f0*/  FMUL R54, R54, R155 ;  /* 0x0000009b36367220 */ /* 0x000fe20000400000 */
[----:B------:R-:W-:Y:S01]  /*9800*/  F2FP.F16.F32.PACK_AB R45, RZ, R45 ;  /* 0x0000002dff2d723e */ /* 0x000fe200000000ff */
[-C--:B------:R-:W-:Y:S01]  /*9810*/  FMUL R55, R55, R155.reuse ;  /* 0x0000009b37377220 */ /* 0x080fe20000400000 */
[----:B------:R-:W-:Y:S01]  /*9820*/  F2FP.F16.F32.PACK_AB R46, RZ, R46 ;  /* 0x0000002eff2e723e */ /* 0x000fe200000000ff */
[----:B------:R-:W-:Y:S01]  /*9830*/  FMUL R56, R56, R155 ;  /* 0x0000009b38387220 */ /* 0x000fe20000400000 */
[----:B------:R-:W-:Y:S01]  /*9840*/  F2FP.F16.F32.PACK_AB R47, RZ, R47 ;  /* 0x0000002fff2f723e */ /* 0x000fe200000000ff */
[----:B------:R-:W-:Y:S01]  /*9850*/  @P5 STG.E.U16 desc[UR36][R6.64+0xf0], R148 ;  /* 0x0000f09406005986 */ /* 0x000fe2000c101524 */
[----:B0-----:R-:W-:Y:S01]  /*9860*/  IADD3 R4, P5, R23, R6, RZ ;  /* 0x0000000617047210 */ /* 0x001fe20007fbe0ff */
[-C--:B------:R-:W-:Y:S01]  /*9870*/  FMUL R57, R57, R155.reuse ;  /* 0x0000009b39397220 */ /* 0x080fe20000400000 */
[----:B------:R-:W-:Y:S01]  /*9880*/  F2FP.F16.F32.PACK_AB R48, RZ, R48 ;  /* 0x00000030ff30723e */ /* 0x000fe200000000ff */
[----:B------:R0:W-:Y:S01]  /*9890*/  @P3 STG.E.U16 desc[UR36][R6.64+0xf2], R149 ;  /* 0x0000f29506003986 */ /* 0x0001e2000c101524 */
[C---:B------:R-:W-:Y:S01]  /*98a0*/  ISETP.GT.AND P3, PT, R0.reuse, RZ, P1 ;  /* 0x000000ff0000720c */ /* 0x040fe20000f64270 */
[----:B------:R-:W-:Y:S01]  /*98b0*/  IMAD.X R5, R21, 0x1, R7, P5 ;  /* 0x0000000115057824 */ /* 0x000fe200028e0607 */
[C---:B------:R-:W-:Y:S01]  /*98c0*/  ISETP.GT.AND P5, PT, R0.reuse, RZ, P2 ;  /* 0x000000ff0000720c */ /* 0x040fe200017a4270 */
        /* <DEDUP_REMOVED lines=14> */
[----:B------:R-:W-:Y:S01]  /*99b0*/  @P4 STG.E.U16 desc[UR36][R4.64+0x2], R25 ;  /* 0x0000021904004986 */ /* 0x000fe2000c101524 */
[----:B------:R-:W-:Y:S01]  /*99c0*/  IADD3 R10, P4, R11, R4, RZ ;  /* 0x000000040b0a7210 */ /* 0x000fe20007f9e0ff */
[C-C-:B------:R-:W-:Y:S01]  /*99d0*/  IMAD.X R7, R9.reuse, 0x1, R5.reuse, P3 ;  /* 0x0000000109077824 */ /* 0x140fe200018e0605 */
[----:B------:R-:W-:Y:S01]  /*99e0*/  ISETP.GT.AND P3, PT, R0, 0x9, P2 ;  /* 0x000000090000780c */ /* 0x000fe20001764270 */
[----:B------:R-:W-:Y:S01]  /*99f0*/  FMUL R62, R62, R155 ;  /* 0x0000009b3e3e7220 */ /* 0x000fe20000400000 */
[----:B------:R-:W-:Y:S01]  /*9a00*/  F2FP.F16.F32.PACK_AB R53, RZ, R53 ;  /* 0x00000035ff35723e */ /* 0x000fe200000000ff */
[----:B------:R-:W-:Y:S01]  /*9a10*/  IMAD.X R11, R9, 0x1, R5, P4 ;  /* 0x00000001090b7824 */ /* 0x000fe200020e0605 */
[----:B------:R-:W-:Y:S01]  /*9a20*/  ISETP.GT.AND P4, PT, R0, 0x8, P1 ;  /* 0x000000080000780c */ /* 0x000fe20000f84270 */
[-C--:B------:R-:W-:Y:S01]  /*9a30*/  FMUL R63, R63, R155.reuse ;  /* 0x0000009b3f3f7220 */ /* 0x080fe20000400000 */
[----:B------:R-:W-:Y:S01]  /*9a40*/  F2FP.F16.F32.PACK_AB R54, RZ, R54 ;  /* 0x00000036ff36723e */ /* 0x000fe200000000ff */
[-C--:B------:R-:W-:Y:S01]  /*9a50*/  FMUL R64, R64, R155.reuse ;  /* 0x0000009b40407220 */ /* 0x080fe20000400000 */
        /* <DEDUP_REMOVED lines=8> */
[-C--:B------:R-:W-:Y:S01]  /*9ae0*/  FMUL R67, R67, R155.reuse ;  /* 0x0000009b43437220 */ /* 0x080fe20000400000 */
[----:B------:R-:W-:Y:S01]  /*9af0*/  @P4 STG.E.U16 desc[UR36][R4.64+0x10], R28 ;  /* 0x0000101c04004986 */ /* 0x000fe2000c101524 */
[----:B------:R-:W-:Y:S01]  /*9b00*/  ISETP.GT.AND P4, PT, R0, 0x10, P1 ;  /* 0x000000100000780c */ /* 0x000fe20000f84270 */
[----:B------:R-:W-:Y:S01]  /*9b10*/  FMUL R68, R68, R155 ;  /* 0x0000009b44447220 */ /* 0x000fe20000400000 */
[----:B------:R-:W-:Y:S01]  /*9b20*/  F2FP.F16.F32.PACK_AB R57, RZ, R57 ;  /* 0x00000039ff39723e */ /* 0x000fe200000000ff */
[-C--:B------:R-:W-:Y:S01]  /*9b30*/  FMUL R69, R69, R155.reuse ;  /* 0x0000009b45457220 */ /* 0x080fe20000400000 */
[----:B------:R-:W-:Y:S01]  /*9b40*/  @P5 STG.E.U16 desc[UR36][R4.64+0x12], R29 ;  /* 0x0000121d04005986 */ /* 0x000fe2000c101524 */
[----:B------:R-:W-:Y:S01]  /*9b50*/  ISETP.GT.AND P5, PT, R0, 0x11, P1 ;  /* 0x000000110000780c */ /* 0x000fe20000fa4270 */
[-C--:B------:R-:W-:Y:S01]  /*9b60*/  FMUL R70, R70, R155.reuse ;  /* 0x0000009b46467220 */ /* 0x080fe20000400000 */
[----:B------:R-:W-:Y:S01]  /*9b70*/  F2FP.F16.F32.PACK_AB R58, RZ, R58 ;  /* 0x0000003aff3a723e */ /* 0x000fe200000000ff */
[----:B------:R0:W-:Y:S01]  /*9b80*/  @P0 STG.E.U16 desc[UR36][R6.64+0x10], R30 ;  /* 0x0000101e06000986 */ /* 0x0001e2000c101524 */
        /* <DEDUP_REMOVED lines=13> */
[--C-:B0-----:R-:W-:Y:S01]  /*9c60*/  @P0 IMAD.MOV.U32 R6, RZ, RZ, R14.reuse ;  /* 0x000000ffff060224 */ /* 0x101fe200078e000e */
[----:B------:R-:W-:Y:S01]  /*9c70*/  F2FP.F16.F32.PACK_AB R62, RZ, R62 ;  /* 0x0000003eff3e723e */ /* 0x000fe200000000ff */
[--C-:B------:R-:W-:Y:S01]  /*9c80*/  @P0 IMAD.MOV.U32 R7, RZ, RZ, R15.reuse ;  /* 0x000000ffff070224 */ /* 0x100fe200078e000f */
[----:B------:R-:W-:Y:S01]  /*9c90*/  F2FP.F16.F32.PACK_AB R63, RZ, R63 ;  /* 0x0000003fff3f723e */ /* 0x000fe200000000ff */
[-C--:B------:R-:W-:Y:S01]  /*9ca0*/  FMUL R74, R74, R155.reuse ;  /* 0x0000009b4a4a7220 */ /* 0x080fe20000400000 */
[----:B------:R-:W-:Y:S01]  /*9cb0*/  F2FP.F16.F32.PACK_AB R64, RZ, R64 ;  /* 0x00000040ff40723e */ /* 0x000fe200000000ff */
[-C--:B------:R-:W-:Y:S01]  /*9cc0*/  FMUL R75, R75, R155.reuse ;  /* 0x0000009b4b4b7220 */ /* 0x080fe20000400000 */
[----:B------:R0:W-:Y:S01]  /*9cd0*/  @P0 STG.E.U16 desc[UR36][R6.64+0x20], R34 ;  /* 0x0000202206000986 */ /* 0x0001e2000c101524 */
        /* <DEDUP_REMOVED lines=11> */
[--C-:B0-----:R-:W-:Y:S01]  /*9d90*/  @P3 IMAD.MOV.U32 R6, RZ, RZ, R14.reuse ;  /* 0x000000ffff063224 */ /* 0x101fe200078e000e */
[----:B------:R-:W-:Y:S01]  /*9da0*/  @P3 MOV R7, R15 ;  /* 0x0000000f00073202 */ /* 0x000fe20000000f00 */
[-C--:B------:R-:W-:Y:S01]  /*9db0*/  FMUL R81, R81, R155.reuse ;  /* 0x0000009b51517220 */ /* 0x080fe20000400000 */
[----:B------:R-:W-:Y:S01]  /*9dc0*/  F2FP.F16.F32.PACK_AB R70, RZ, R70 ;  /* 0x00000046ff46723e */ /* 0x000fe200000000ff */
[----:B------:R-:W-:Y:S01]  /*9dd0*/  FMUL R82, R82, R155 ;  /* 0x0000009b52527220 */ /* 0x000fe20000400000 */
[----:B------:R-:W-:Y:S01]  /*9de0*/  F2FP.F16.F32.PACK_AB R71, RZ, R71 ;  /* 0x00000047ff47723e */ /* 0x000fe200000000ff */
[----:B------:R0:W-:Y:S01]  /*9df0*/  @P3 STG.E.U16 desc[UR36][R6.64+0x22], R35 ;  /* 0x0000222306003986 */ /* 0x0001e2000c101524 */
        /* <DEDUP_REMOVED lines=9> */
[----:B------:R-:W-:Y:S01]  /*9e90*/  FMUL R85, R85, R155 ;  /* 0x0000009b55557220 */ /* 0x000fe20000400000 */
[----:B------:R-:W-:Y:S01]  /*9ea0*/  F2FP.F16.F32.PACK_AB R74, RZ, R74 ;  /* 0x0000004aff4a723e */ /* 0x000fe200000000ff */
[----:B0-----:R-:W-:Y:S01]  /*9eb0*/  @P0 IMAD.MOV.U32 R6, RZ, RZ, R14 ;  /* 0x000000ffff060224 */ /* 0x001fe200078e000e */
[----:B------:R-:W-:Y:S01]  /*9ec0*/  F2FP.F16.F32.PACK_AB R75, RZ, R75 ;  /* 0x0000004bff4b723e */ /* 0x000fe200000000ff */
[----:B------:R-:W-:Y:S01]  /*9ed0*/  @P0 IMAD.MOV.U32 R7, RZ, RZ, R15 ;  /* 0x000000ffff070224 */ /* 0x000fe200078e000f */
[----:B------:R-:W-:Y:S01]  /*9ee0*/  F2FP.F16.F32.PACK_AB R76, RZ, R76 ;  /* 0x0000004cff4c723e */ /* 0x000fe200000000ff */
[----:B------:R-:W-:Y:S01]  /*9ef0*/  FMUL R86, R86, R155 ;  /* 0x0000009b56567220 */ /* 0x000fe20000400000 */
[----:B------:R-:W-:Y:S01]  /*9f00*/  F2FP.F16.F32.PACK_AB R77, RZ, R77 ;  /* 0x0000004dff4d723e */ /* 0x000fe200000000ff */
[----:B------:R-:W-:Y:S01]  /*9f10*/  FMUL R87, R87, R155 ;  /* 0x0000009b57577220 */ /* 0x000fe20000400000 */
[----:B------:R0:W-:Y:S01]  /*9f20*/  @P0 STG.E.U16 desc[UR36][R6.64+0x30], R38 ;  /* 0x0000302606000986 */ /* 0x0001e2000c101524 */
[----:B------:R-:W-:-:S02]  /*9f30*/  ISETP.GT.AND P0, PT, R0, 0x20, P2 ;  /* 0x000000200000780c */ /* 0x000fc40001704270 */
[----:B------:R-:W-:Y:S02]  /*9f40*/  F2FP.F16.F32.PACK_AB R78, RZ, R78 ;  /* 0x0000004eff4e723e */ /* 0x000fe400000000ff */
[----:B------:R-:W-:Y:S02]  /*9f50*/  F2FP.F16.F32.PACK_AB R79, RZ, R79 ;  /* 0x0000004fff4f723e */ /* 0x000fe400000000ff */
[----:B------:R-:W-:Y:S02]  /*9f60*/  F2FP.F16.F32.PACK_AB R80, RZ, R80 ;  /* 0x00000050ff50723e */ /* 0x000fe400000000ff */
[----:B------:R-:W-:Y:S02]  /*9f70*/  F2FP.F16.F32.PACK_AB R81, RZ, R81 ;  /* 0x00000051ff51723e */ /* 0x000fe400000000ff */
[----:B------:R-:W-:Y:S01]  /*9f80*/  F2FP.F16.F32.PACK_AB R82, RZ, R82 ;  /* 0x00000052ff52723e */ /* 0x000fe200000000ff */
[----:B0-----:R-:W-:Y:S01]  /*9f90*/  @P3 IMAD.MOV.U32 R6, RZ, RZ, R14 ;  /* 0x000000ffff063224 */ /* 0x001fe200078e000e */
[----:B------:R-:W-:Y:S01]  /*9fa0*/  F2FP.F16.F32.PACK_AB R83, RZ, R83 ;  /* 0x00000053ff53723e */ /* 0x000fe200000000ff */
[----:B------:R-:W-:Y:S01]  /*9fb0*/  @P3 IMAD.MOV.U32 R7, RZ, RZ, R15 ;  /* 0x000000ffff073224 */ /* 0x000fe200078e000f */
[----:B------:R-:W-:-:S02]  /*9fc0*/  F2FP.F16.F32.PACK_AB R84, RZ, R84 ;  /* 0x00000054ff54723e */ /* 0x000fc400000000ff */
[----:B------:R-:W-:Y:S02]  /*9fd0*/  F2FP.F16.F32.PACK_AB R85, RZ, R85 ;  /* 0x00000055ff55723e */ /* 0x000fe400000000ff */
[----:B------:R0:W-:Y:S01]  /*9fe0*/  @P3 STG.E.U16 desc[UR36][R6.64+0x32], R39 ;  /* 0x0000322706003986 */ /* 0x0001e2000c101524 */
[C---:B------:R-:W-:Y:S02]  /*9ff0*/  ISETP.GT.AND P3, PT, R0.reuse, 0x21, P2 ;  /* 0x000000210000780c */ /* 0x040fe40001764270 */
[----:B------:R-:W-:Y:S01]  /*a000*/  F2FP.F16.F32.PACK_AB R86, RZ, R86 ;  /* 0x00000056ff56723e */ /* 0x000fe200000000ff */
[----:B------:R-:W-:Y:S01]  /*a010*/  @P4 STG.E.U16 desc[UR36][R4.64+0x40], R40 ;  /* 0x0000402804004986 */ /* 0x000fe2000c101524 */
[C---:B------:R-:W-:Y:S02]  /*a020*/  ISETP.GT.AND P4, PT, R0.reuse, 0x28, P1 ;  /* 0x000000280000780c */ /* 0x040fe40000f84270 */
[----:B------:R-:W-:Y:S01]  /*a030*/  F2FP.F16.F32.PACK_AB R87, RZ, R87 ;  /* 0x00000057ff57723e */ /* 0x000fe200000000ff */
[----:B------:R-:W-:Y:S01]  /*a040*/  @P5 STG.E.U16 desc[UR36][R4.64+0x42], R41 ;  /* 0x0000422904005986 */ /* 0x000fe2000c101524 */
[----:B------:R-:W-:Y:S01]  /*a050*/  ISETP.GT.AND P5, PT, R0, 0x29, P1 ;  /* 0x000000290000780c */ /* 0x000fe20000fa4270 */
[----:B0-----:R-:W-:-:S02]  /*a060*/  @P0 IMAD.MOV.U32 R6, RZ, RZ, R14 ;  /* 0x000000ffff060224 */ /* 0x001fc400078e000e */
[----:B------:R-:W-:-:S05]  /*a070*/  @P0 IMAD.MOV.U32 R7, RZ, RZ, R15 ;  /* 0x000000ffff070224 */ /* 0x000fca00078e000f */
[----:B------:R0:W-:Y:S01]  /*a080*/  @P0 STG.E.U16 desc[UR36][R6.64+0x40], R42 ;  /* 0x0000402a06000986 */ /* 0x0001e2000c101524 */
[----:B------:R-:W-:Y:S01]  /*a090*/  ISETP.GT.AND P0, PT, R0, 0x28, P2 ;  /* 0x000000280000780c */ /* 0x000fe20001704270 */
[----:B0-----:R-:W-:Y:S02]  /*a0a0*/  @P3 IMAD.MOV.U32 R6, RZ, RZ, R14 ;  /* 0x000000ffff063224 */ /* 0x001fe400078e000e */
[----:B------:R-:W-:-:S05]  /*a0b0*/  @P3 IMAD.MOV.U32 R7, RZ, RZ, R15 ;  /* 0x000000ffff073224 */ /* 0x000fca00078e000f */
[----:B------:R0:W-:Y:S01]  /*a0c0*/  @P3 STG.E.U16 desc[UR36][R6.64+0x42], R43 ;  /* 0x0000422b06003986 */ /* 0x0001e2000c101524 */
[----:B------:R-:W-:-:S03]  /*a0d0*/  ISETP.GT.AND P3, PT, R0, 0x29, P2 ;  /* 0x000000290000780c */ /* 0x000fc60001764270 */
[----:B------:R-:W-:Y:S01]  /*a0e0*/  @P4 STG.E.U16 desc[UR36][R4.64+0x50], R44 ;  /* 0x0000502c04004986 */ /* 0x000fe2000c101524 */
[----:B------:R-:W-:-:S03]  /*a0f0*/  ISETP.GT.AND P4, PT, R0, 0x30, P1 ;  /* 0x000000300000780c */ /* 0x000fc60000f84270 */
[----:B------:R-:W-:Y:S01]  /*a100*/  @P5 STG.E.U16 desc[UR36][R4.64+0x52], R45 ;  /* 0x0000522d04005986 */ /* 0x000fe2000c101524 */
[----:B------:R-:W-:Y:S02]  /*a110*/  ISETP.GT.AND P5, PT, R0, 0x31, P1 ;  /* 0x000000310000780c */ /* 0x000fe40000fa4270 */
[----:B0-----:R-:W-:Y:S01]  /*a120*/  @P0 MOV R6, R14 ;  /* 0x0000000e00060202 */ /* 0x001fe20000000f00 */
        /* <DEDUP_REMOVED lines=10> */
[----:B------:R-:W-:Y:S01]  /*a1d0*/  ISETP.GT.AND P5, PT, R0, 0x39, P1 ;  /* 0x000000390000780c */ /* 0x000fe20000fa4270 */
[----:B0-----:R-:W-:Y:S02]  /*a1e0*/  @P0 IMAD.MOV.U32 R6, RZ, RZ, R14 ;  /* 0x000000ffff060224 */ /* 0x001fe400078e000e */
        /* <DEDUP_REMOVED lines=11> */
[----:B0-----:R-:W-:Y:S01]  /*a2a0*/  @P0 IMAD.MOV.U32 R6, RZ, RZ, R14 ;  /* 0x000000ffff060224 */ /* 0x001fe200078e000e */
[----:B------:R-:W-:-:S05]  /*a2b0*/  @P0 MOV R7, R15 ;  /* 0x0000000f00070202 */ /* 0x000fca0000000f00 */
        /* <DEDUP_REMOVED lines=25> */
[----:B------:R-:W-:Y:S02]  /*a450*/  ISETP.GT.AND P0, PT, R0, 0x50, P2 ;  /* 0x000000500000780c */ /* 0x000fe40001704270 */
[----:B0-----:R-:W-:Y:S01]  /*a460*/  @P3 MOV R6, R14 ;  /* 0x0000000e00063202 */ /* 0x001fe20000000f00 */
        /* <DEDUP_REMOVED lines=23> */
[----:B0-----:R-:W-:Y:S01]  /*a5e0*/  @P3 IMAD.MOV.U32 R6, RZ, RZ, R14 ;  /* 0x000000ffff063224 */ /* 0x001fe200078e000e */
[----:B------:R-:W-:-:S05]  /*a5f0*/  @P3 MOV R7, R15 ;  /* 0x0000000f00073202 */ /* 0x000fca0000000f00 */
        /* <DEDUP_REMOVED lines=25> */
[C---:B------:R-:W-:Y:S02]  /*a790*/  ISETP.GT.AND P3, PT, R0.reuse, 0x78, P1 ;  /* 0x000000780000780c */ /* 0x040fe40000f64270 */
[C---:B------:R-:W-:Y:S01]  /*a7a0*/  ISETP.GT.AND P1, PT, R0.reuse, 0x79, P1 ;  /* 0x000000790000780c */ /* 0x040fe20000f24270 */
[----:B------:R-:W-:Y:S01]  /*a7b0*/  @P4 STG.E.U16 desc[UR36][R4.64+0xe0], R80 ;  /* 0x0000e05004004986 */ /* 0x000fe2000c101524 */
[----:B------:R-:W-:-:S03]  /*a7c0*/  ISETP.GT.AND P4, PT, R0, 0x71, P2 ;  /* 0x000000710000780c */ /* 0x000fc60001784270 */
[----:B------:R-:W-:Y:S01]  /*a7d0*/  @P5 STG.E.U16 desc[UR36][R4.64+0xe2], R81 ;  /* 0x0000e25104005986 */ /* 0x000fe2000c101524 */
[C---:B------:R-:W-:Y:S02]  /*a7e0*/  ISETP.GT.AND P5, PT, R0.reuse, 0x78, P2 ;  /* 0x000000780000780c */ /* 0x040fe400017a4270 */
[----:B------:R-:W-:Y:S01]  /*a7f0*/  ISETP.GT.AND P2, PT, R0, 0x79, P2 ;  /* 0x000000790000780c */ /* 0x000fe20001744270 */
[----:B0-----:R-:W-:Y:S01]  /*a800*/  @P0 IMAD.MOV.U32 R7, RZ, RZ, R15 ;  /* 0x000000ffff070224 */ /* 0x001fe200078e000f */
[----:B------:R-:W-:-:S05]  /*a810*/  @P0 MOV R6, R14 ;  /* 0x0000000e00060202 */ /* 0x000fca0000000f00 */
[----:B------:R0:W-:Y:S02]  /*a820*/  @P0 STG.E.U16 desc[UR36][R6.64+0xe0], R82 ;  /* 0x0000e05206000986 */ /* 0x0001e4000c101524 */
[----:B0-----:R-:W-:Y:S02]  /*a830*/  @P4 IMAD.MOV.U32 R6, RZ, RZ, R14 ;  /* 0x000000ffff064224 */ /* 0x001fe400078e000e */
[----:B------:R-:W-:-:S05]  /*a840*/  @P4 IMAD.MOV.U32 R7, RZ, RZ, R15 ;  /* 0x000000ffff074224 */ /* 0x000fca00078e000f */
[----:B------:R-:W-:Y:S04]  /*a850*/  @P4 STG.E.U16 desc[UR36][R6.64+0xe2], R83 ;  /* 0x0000e25306004986 */ /* 0x000fe8000c101524 */
[----:B------:R-:W-:Y:S04]  /*a860*/  @P3 STG.E.U16 desc[UR36][R4.64+0xf0], R84 ;  /* 0x0000f05404003986 */ /* 0x000fe8000c101524 */
[----:B------:R0:W-:Y:S02]  /*a870*/  @P1 STG.E.U16 desc[UR36][R4.64+0xf2], R85 ;  /* 0x0000f25504001986 */ /* 0x0001e4000c101524 */
[----:B0-----:R-:W-:-:S02]  /*a880*/  @P5 IMAD.MOV.U32 R4, RZ, RZ, R14 ;  /* 0x000000ffff045224 */ /* 0x001fc400078e000e */
[----:B------:R-:W-:-:S05]  /*a890*/  @P5 IMAD.MOV.U32 R5, RZ, RZ, R15 ;  /* 0x000000ffff055224 */ /* 0x000fca00078e000f */
[----:B------:R0:W-:Y:S04]  /*a8a0*/  @P5 STG.E.U16 desc[UR36][R4.64+0xf0], R86 ;  /* 0x0000f05604005986 */ /* 0x0001e8000c101524 */
[----:B------:R0:W-:Y:S02]  /*a8b0*/  @P2 STG.E.U16 desc[UR36][R14.64+0xf2], R87 ;  /* 0x0000f2570e002986 */ /* 0x0001e4000c101524 */
.L_x_286:
[----:B------:R-:W-:Y:S05]  /*a8c0*/  BSYNC B0 ;  /* 0x0000000000007941 */ /* 0x000fea0003800000 */
.L_x_34:
[----:B------:R-:W-:Y:S01]  /*a8d0*/  ULDC UR4, c[0x0][0xc] ;  /* 0x0000030000047ab9 */ /* 0x000fe20000000800 */
[----:B------:R-:W-:Y:S01]  /*a8e0*/  ULDC UR5, c[0x0][0x10] ;  /* 0x0000040000057ab9 */ /* 0x000fe20000000800 */
[----:B0-----:R-:W0:Y:S01]  /*a8f0*/  LDC R3, c[0x0][0x14] ;  /* 0x00000500ff037b82 */ /* 0x001e220000000800 */
[----:B------:R-:W-:Y:S01]  /*a900*/  UIMAD.WIDE.U32 UR4, UR4, UR5, URZ ;  /* 0x00000005040472a5 */ /* 0x000fe2000f8e003f */
[----:B------:R-:W-:Y:S01]  /*a910*/  PRMT R0, RZ, 0x7610, R0 ;  /* 0x00007610ff007816 */ /* 0x000fe20000000000 */
[----:B-----5:R-:W-:Y:S02]  /*a920*/  IMAD.MOV.U32 R154, RZ, RZ, -0x1 ;  /* 0xffffffffff9a7424 */ /* 0x020fe400078e00ff */
[----:B------:R-:W-:Y:S02]  /*a930*/  IMAD.MOV.U32 R23, RZ, RZ, -0x1 ;  /* 0xffffffffff177424 */ /* 0x000fe400078e00ff */
[----:B0-----:R-:W-:-:S04]  /*a940*/  IMAD.WIDE.U32 R16, R3, UR4, R16 ;  /* 0x0000000403107c25 */ /* 0x001fc8000f8e0010 */
[----:B------:R-:W-:Y:S01]  /*a950*/  IMAD R3, R3, UR5, RZ ;  /* 0x0000000503037c24 */ /* 0x000fe2000f8e02ff */
[----:B------:R-:W-:Y:S02]  /*a960*/  ULDC.64 UR4, c[0x0][0x650] ;  /* 0x0001940000047ab9 */ /* 0x000fe40000000a00 */
[----:B------:R-:W-:Y:S01]  /*a970*/  ISETP.GE.U32.AND P0, PT, R16, UR4, PT ;  /* 0x0000000410007c0c */ /* 0x000fe2000bf06070 */
[----:B------:R-:W-:-:S05]  /*a980*/  IMAD.IADD R17, R17, 0x1, R3 ;  /* 0x0000000111117824 */ /* 0x000fca00078e0203 */
[----:B------:R-:W-:-:S13]  /*a990*/  ISETP.GE.U32.AND.EX P0, PT, R17, UR5, PT, P0 ;  /* 0x0000000511007c0c */ /* 0x000fda000bf06100 */
[----:B------:R-:W-:Y:S05]  /*a9a0*/  @P0 BRA `(.L_x_287) ;  /* 0x0000000400640947 */ /* 0x000fea0003800000 */
[----:B------:R-:W0:Y:S01]  /*a9b0*/  S2R R12, SR_CTAID.X ;  /* 0x00000000000c7919 */ /* 0x000e220000002500 */
[----:B-12---:R-:W1:Y:S01]  /*a9c0*/  LDC.64 R10, c[0x0][0x628] ;  /* 0x00018a00ff0a7b82 */ /* 0x006e620000000a00 */
[----:B------:R-:W-:Y:S01]  /*a9d0*/  ULDC UR4, c[0x0][0x150] ;  /* 0x0000540000047ab9 */ /* 0x000fe20000000800 */
[----:B------:R-:W-:Y:S01]  /*a9e0*/  MOV R8, R16 ;  /* 0x0000001000087202 */ /* 0x000fe20000000f00 */
[----:B------:R-:W2:Y:S01]  /*a9f0*/  S2R R24, SR_CTAID.Y ;  /* 0x0000000000187919 */ /* 0x000ea20000002600 */
[----:B------:R-:W-:-:S04]  /*aa00*/  IMAD.MOV.U32 R9, RZ, RZ, R17 ;  /* 0x000000ffff097224 */ /* 0x000fc800078e0011 */
[----:B------:R-:W2:Y:S08]  /*aa10*/  LDC R21, c[0x0][0x144] ;  /* 0x00005100ff157b82 */ /* 0x000eb00000000800 */
[----:B------:R-:W2:Y:S08]  /*aa20*/  LDC R0, c[0x0][0x630] ;  /* 0x00018c00ff007b82 */ /* 0x000eb00000000800 */
[----:B------:R-:W2:Y:S01]  /*aa30*/  LDC.64 R14, c[0x0][0x620] ;  /* 0x00018800ff0e7b82 */ /* 0x000ea20000000a00 */
[----:B-1----:R-:W-:-:S04]  /*aa40*/  ISETP.NE.U32.AND P0, PT, R10, RZ, PT ;  /* 0x000000ff0a00720c */ /* 0x002fc80003f05070 */
[----:B------:R-:W-:Y:S02]  /*aa50*/  ISETP.NE.AND.EX P0, PT, R11, RZ, PT, P0 ;  /* 0x000000ff0b00720c */ /* 0x000fe40003f05300 */
[----:B0-----:R-:W-:-:S05]  /*aa60*/  I2FP.F32.U32 R3, R12 ;  /* 0x0000000c00037245 */ /* 0x001fca0000201000 */
[----:B------:R-:W-:-:S04]  /*aa70*/  FMUL R3, R3, UR4 ;  /* 0x0000000403037c20 */ /* 0x000fc80008400000 */
[----:B------:R0:W1:Y:S02]  /*aa80*/  F2I.U32.TRUNC.NTZ R20, R3 ;  /* 0x0000000300147305 */ /* 0x000064000020f000 */
[----:B------:R-:W-:Y:S05]  /*aa90*/  @!P0 BRA `(.L_x_288) ;  /* 0x0000000000288947 */ /* 0x000fea0003800000 */
[----:B0-----:R-:W0:Y:S02]  /*aaa0*/  LDC R3, c[0x0][0x634] ;  /* 0x00018d00ff037b82 */ /* 0x001e240000000800 */
        /* <DEDUP_REMOVED lines=9> */
.L_x_288:
[----:B------:R-:W5:Y:S01]  /*ab40*/  LDC.64 R30, c[0x0][0x640] ;  /* 0x00019000ff1e7b82 */ /* 0x000f620000000a00 */
[-CC-:B--2---:R-:W-:Y:S01]  /*ab50*/  SHF.R.U64 R23, R8, R0.reuse, R9.reuse ;  /* 0x0000000008177219 */ /* 0x184fe20000001209 */
[----:B-1----:R-:W-:Y:S01]  /*ab60*/  IMAD.MOV R20, RZ, RZ, -R20 ;  /* 0x000000ffff147224 */ /* 0x002fe200078e0a14 */
[----:B------:R-:W-:Y:S01]  /*ab70*/  SHF.R.U32.HI R0, RZ, R0, R9 ;  /* 0x00000000ff007219 */ /* 0x000fe20000011609 */
[----:B------:R-:W-:Y:S01]  /*ab80*/  ULDC UR4, c[0x0][0x154] ;  /* 0x0000550000047ab9 */ /* 0x000fe20000000800 */
[----:B0-----:R-:W-:Y:S01]  /*ab90*/  IADD3 R3, P0, RZ, -R23, RZ ;  /* 0x80000017ff037210 */ /* 0x001fe20007f1e0ff */
[----:B------:R-:W-:Y:S01]  /*aba0*/  IMAD R26, R21, R20, R12 ;  /* 0x00000014151a7224 */ /* 0x000fe200078e020c */
[----:B------:R-:W-:Y:S01]  /*abb0*/  MOV R7, 0x1 ;  /* 0x0000000100077802 */ /* 0x000fe20000000f00 */
[----:B------:R-:W0:Y:S02]  /*abc0*/  LDC R6, c[0x0][0x618] ;  /* 0x00018600ff067b82 */ /* 0x000e240000000800 */
[----:B------:R-:W-:-:S04]  /*abd0*/  IMAD.X R5, RZ, RZ, ~R0, P0 ;  /* 0x000000ffff057224 */ /* 0x000fc800000e0e00 */
[-C--:B------:R-:W-:Y:S02]  /*abe0*/  IMAD R0, R5, R14.reuse, RZ ;  /* 0x0000000e05007224 */ /* 0x080fe400078e02ff */
[----:B------:R-:W1:Y:S01]  /*abf0*/  LDC R8, c[0x0][0x608] ;  /* 0x00018200ff087b82 */ /* 0x000e620000000800 */
[----:B------:R-:W-:-:S04]  /*ac00*/  IMAD.WIDE.U32 R4, R3, R14, R16 ;  /* 0x0000000e03047225 */ /* 0x000fc800078e0010 */
[----:B------:R-:W-:Y:S01]  /*ac10*/  IMAD R3, R3, R15, R0 ;  /* 0x0000000f03037224 */ /* 0x000fe200078e0200 */
[----:B------:R-:W-:Y:S02]  /*ac20*/  I2FP.F32.U32 R0, R24 ;  /* 0x0000001800007245 */ /* 0x000fe40000201000 */
[----:B------:R-:W2:Y:S01]  /*ac30*/  LDC R28, c[0x0][0x658] ;  /* 0x00019600ff1c7b82 */ /* 0x000ea20000000800 */
[----:B------:R-:W-:Y:S01]  /*ac40*/  IMAD.IADD R3, R5, 0x1, R3 ;  /* 0x0000000105037824 */ /* 0x000fe200078e0203 */
[----:B-----5:R-:W-:Y:S01]  /*ac50*/  ISETP.NE.U32.AND P0, PT, R30, RZ, PT ;  /* 0x000000ff1e00720c */ /* 0x020fe20003f05070 */
[----:B------:R-:W-:Y:S01]  /*ac60*/  FMUL R0, R0, UR4 ;  /* 0x0000000400007c20 */ /* 0x000fe20008400000 */
[----:B------:R-:W-:Y:S02]  /*ac70*/  IMAD.MOV.U32 R5, RZ, RZ, -0x1 ;  /* 0xffffffffff057424 */ /* 0x000fe400078e00ff */
[----:B------:R-:W-:Y:S01]  /*ac80*/  ISETP.NE.AND.EX P0, PT, R31, RZ, PT, P0 ;  /* 0x000000ff1f00720c */ /* 0x000fe20003f05300 */
[----:B------:R1:W2:Y:S01]  /*ac90*/  F2I.U32.TRUNC.NTZ R13, R0 ;  /* 0x00000000000d7305 */ /* 0x0002a2000020f000 */
[----:B------:R-:W3:Y:S01]  /*aca0*/  LDC R15, c[0x0][0x148] ;  /* 0x00005200ff0f7b82 */ /* 0x000ee20000000800 */
[----:B0-----:R-:W-:-:S02]  /*acb0*/  SHF.R.U64 R12, R4, R6, R3 ;  /* 0x00000006040c7219 */ /* 0x001fc40000001203 */
[----:B------:R-:W-:-:S05]  /*acc0*/  SHF.R.U32.HI R3, RZ, R6, R3 ;  /* 0x00000006ff037219 */ /* 0x000fca0000011603 */
[----:B------:R-:W0:Y:S01]  /*acd0*/  LDC R20, c[0x0][0x600] ;  /* 0x00018000ff147b82 */ /* 0x000e220000000800 */
[-CC-:B-1----:R-:W-:Y:S02]  /*ace0*/  SHF.R.U64 R10, R12, R8.reuse, R3.reuse ;  /* 0x000000080c0a7219 */ /* 0x182fe40000001203 */
[----:B------:R-:W-:-:S05]  /*acf0*/  SHF.R.U32.HI R3, RZ, R8, R3 ;  /* 0x00000008ff037219 */ /* 0x000fca0000011603 */
[----:B------:R-:W1:Y:S01]  /*ad00*/  LDC R21, c[0x0][0x648] ;  /* 0x00019200ff157b82 */ /* 0x000e620000000800 */
[-C--:B--2---:R-:W-:Y:S02]  /*ad10*/  SHF.L.U32 R4, R5, R28.reuse, RZ ;  /* 0x0000001c05047219 */ /* 0x084fe400000006ff */
[-CC-:B------:R-:W-:Y:S02]  /*ad20*/  SHF.R.U64 R14, R10, R28.reuse, R3.reuse ;  /* 0x0000001c0a0e7219 */ /* 0x180fe40000001203 */
[----:B------:R-:W-:Y:S02]  /*ad30*/  SHF.R.U32.HI R5, RZ, R28, R3 ;  /* 0x0000001cff057219 */ /* 0x000fe40000011603 */
[----:B------:R-:W-:Y:S01]  /*ad40*/  LOP3.LUT R153, RZ, R4, RZ, 0x33, !PT ;  /* 0x00000004ff997212 */ /* 0x000fe200078e33ff */
[----:B------:R-:W2:Y:S01]  /*ad50*/  LDC R25, c[0x0][0x638] ;  /* 0x00018e00ff197b82 */ /* 0x000ea20000000800 */
[----:B------:R-:W-:Y:S01]  /*ad60*/  SHF.L.U32 R28, R7, R28, RZ ;  /* 0x0000001c071c7219 */ /* 0x000fe200000006ff */
[----:B------:R-:W-:-:S06]  /*ad70*/  IMAD.MOV.U32 R4, RZ, RZ, R14 ;  /* 0x000000ffff047224 */ /* 0x000fcc00078e000e */
[----:B------:R-:W0:Y:S01]  /*ad80*/  LDC R27, c[0x0][0x610] ;  /* 0x00018400ff1b7b82 */ /* 0x000e220000000800 */
[----:B------:R-:W-:Y:S05]  /*ad90*/  @!P0 BRA `(.L_x_289) ;  /* 0x0000000000288947 */ /* 0x000fea0003800000 */
[----:B------:R-:W5:Y:S02]  /*ada0*/  LDC R3, c[0x0][0x64c] ;  /* 0x00019300ff037b82 */ /* 0x000f640000000800 */
[----:B-----5:R-:W-:-:S05]  /*adb0*/  IADD3 R3, P0, R14, R3, RZ ;  /* 0x000000030e037210 */ /* 0x020fca0007f1e0ff */
        /* <DEDUP_REMOVED lines=8> */
.L_x_289:
[----:B------:R-:W-:Y:S01]  /*ae40*/  ISETP.NE.AND P0, PT, R2, 0x1, PT ;  /* 0x000000010200780c */ /* 0x000fe20003f05270 */
[----:B------:R-:W-:Y:S01]  /*ae50*/  IMAD.MOV R13, RZ, RZ, -R13 ;  /* 0x000000ffff0d7224 */ /* 0x000fe200078e0a0d */
[----:B-1----:R-:W-:Y:S01]  /*ae60*/  SHF.R.U64 R0, R4, R21, R5 ;  /* 0x0000001504007219 */ /* 0x002fe20000001205 */
[----:B0-----:R-:W-:Y:S01]  /*ae70*/  VIADD R5, R20, 0xffffffff ;  /* 0xffffffff14057836 */ /* 0x001fe20000000000 */
[----:B------:R-:W-:-:S03]  /*ae80*/  LOP3.LUT R153, R10, R153, RZ, 0xc0, !PT ;  /* 0x000000990a997212 */ /* 0x000fc600078ec0ff */
[----:B------:R-:W-:Y:S01]  /*ae90*/  IMAD.MOV R3, RZ, RZ, -R0 ;  /* 0x000000ffff037224 */ /* 0x000fe200078e0a00 */
[----:B------:R-:W-:Y:S01]  /*aea0*/  LOP3.LUT R5, R12, R5, RZ, 0xc0, !PT ;  /* 0x000000050c057212 */ /* 0x000fe200078ec0ff */
[----:B------:R-:W-:Y:S02]  /*aeb0*/  IMAD R153, R28, R0, R153 ;  /* 0x000000001c997224 */ /* 0x000fe400078e0299 */
[----:B--2---:R-:W-:Y:S02]  /*aec0*/  IMAD R0, R3, R25, R14 ;  /* 0x0000001903007224 */ /* 0x004fe400078e020e */
[----:B---3--:R-:W-:Y:S02]  /*aed0*/  @P0 IMAD R26, R15, R13, R24 ;  /* 0x0000000d0f1a0224 */ /* 0x008fe400078e0218 */
[----:B------:R-:W-:Y:S02]  /*aee0*/  IMAD R4, R0, R20, R5 ;  /* 0x0000001400047224 */ /* 0x000fe400078e0205 */
[----:B------:R-:W-:-:S02]  /*aef0*/  IMAD R153, R153, R27, R26 ;  /* 0x0000001b99997224 */ /* 0x000fc400078e021a */
[----:B------:R-:W-:-:S03]  /*af00*/  IMAD.MOV.U32 R3, RZ, RZ, 0x1 ;  /* 0x00000001ff037424 */ /* 0x000fc600078e00ff */
[----:B------:R-:W-:Y:S02]  /*af10*/  SEL R154, R4, R153, !P0 ;  /* 0x00000099049a7207 */ /* 0x000fe40004000000 */
[----:B------:R-:W-:Y:S02]  /*af20*/  PRMT R0, R3, 0x7610, R0 ;  /* 0x0000761003007816 */ /* 0x000fe40000000000 */
[----:B------:R-:W-:-:S07]  /*af30*/  SEL R153, R153, R4, !P0 ;  /* 0x0000000499997207 */ /* 0x000fce0004000000 */
.L_x_287:
[----:B------:R-:W-:-:S13]  /*af40*/  LOP3.LUT P0, RZ, R0, 0xff, RZ, 0xc0, !PT ;  /* 0x000000ff00ff7812 */ /* 0x000fda000780c0ff */
[----:B------:R-:W-:Y:S05]  /*af50*/  @P0 BRA `(.L_x_290) ;  /* 0xffffff6000b00947 */ /* 0x000fea000383ffff */
[----:B------:R-:W-:Y:S05]  /*af60*/  EXIT ;  /* 0x000000000000794d */ /* 0x000fea0003800000 */
.L_x_7:
[----:B0-----:R-:W-:Y:S01]  /*af70*/  ULDC.64 UR4, c[0x0][0x650] ;  /* 0x0001940000047ab9 */ /* 0x001fe20000000a00 */
        /* <DEDUP_REMOVED lines=25> */
.L_x_292:
[----:B------:R-:W0:Y:S01]  /*b110*/  LDC.64 R28, c[0x0][0x640] ;  /* 0x00019000ff1c7b82 */ /* 0x000e220000000a00 */
[-CC-:B------:R-:W-:Y:S01]  /*b120*/  SHF.R.U64 R22, R12, R6.reuse, R13.reuse ;  /* 0x000000060c167219 */ /* 0x180fe2000000120d */
[----:B------:R-:W-:Y:S01]  /*b130*/  IMAD.MOV.U32 R30, RZ, RZ, 0x1 ;  /* 0x00000001ff1e7424 */ /* 0x000fe200078e00ff */
[----:B------:R-:W-:Y:S02]  /*b140*/  SHF.R.U32.HI R6, RZ, R6, R13 ;  /* 0x00000006ff067219 */ /* 0x000fe4000001160d */
[----:B------:R-:W-:-:S03]  /*b150*/  IADD3 R11, P0, RZ, -R22, RZ ;  /* 0x80000016ff0b7210 */ /* 0x000fc60007f1e0ff */
[----:B------:R-:W1:Y:S02]  /*b160*/  LDC R10, c[0x0][0x618] ;  /* 0x00018600ff0a7b82 */ /* 0x000e640000000800 */
[----:B------:R-:W-:-:S04]  /*b170*/  IMAD.X R9, RZ, RZ, ~R6, P0 ;  /* 0x000000ffff097224 */ /* 0x000fc800000e0e06 */
[-C--:B------:R-:W-:Y:S02]  /*b180*/  IMAD R6, R9, R24.reuse, RZ ;  /* 0x0000001809067224 */ /* 0x080fe400078e02ff */
[----:B------:R-:W2:Y:S01]  /*b190*/  LDC R12, c[0x0][0x608] ;  /* 0x00018200ff0c7b82 */ /* 0x000ea20000000800 */
[----:B------:R-:W-:-:S04]  /*b1a0*/  IMAD.WIDE.U32 R8, R11, R24, R16 ;  /* 0x000000180b087225 */ /* 0x000fc800078e0010 */
[----:B------:R-:W-:-:S03]  /*b1b0*/  IMAD R11, R11, R25, R6 ;  /* 0x000000190b0b7224 */ /* 0x000fc600078e0206 */
[----:B------:R-:W3:Y:S01]  /*b1c0*/  LDC R27, c[0x0][0x658] ;  /* 0x00019600ff1b7b82 */ /* 0x000ee20000000800 */
[----:B0-----:R-:W-:Y:S02]  /*b1d0*/  ISETP.NE.U32.AND P0, PT, R28, RZ, PT ;  /* 0x000000ff1c00720c */ /* 0x001fe40003f05070 */
[----:B------:R-:W-:Y:S02]  /*b1e0*/  IADD3 R9, R9, R11, RZ ;  /* 0x0000000b09097210 */ /* 0x000fe40007ffe0ff */
[----:B------:R-:W-:-:S03]  /*b1f0*/  ISETP.NE.AND.EX P0, PT, R29, RZ, PT, P0 ;  /* 0x000000ff1d00720c */ /* 0x000fc60003f05300 */
[----:B------:R-:W0:Y:S01]  /*b200*/  LDC R20, c[0x0][0x600] ;  /* 0x00018000ff147b82 */ /* 0x000e220000000800 */
[-CC-:B-1----:R-:W-:Y:S01]  /*b210*/  SHF.R.U64 R14, R8, R10.reuse, R9.reuse ;  /* 0x0000000a080e7219 */ /* 0x182fe20000001209 */
[----:B------:R-:W-:Y:S01]  /*b220*/  IMAD.MOV.U32 R8, RZ, RZ, -0x1 ;  /* 0xffffffffff087424 */ /* 0x000fe200078e00ff */
[----:B------:R-:W-:-:S05]  /*b230*/  SHF.R.U32.HI R9, RZ, R10, R9 ;  /* 0x0000000aff097219 */ /* 0x000fca0000011609 */
[----:B------:R-:W1:Y:S01]  /*b240*/  LDC R24, c[0x0][0x648] ;  /* 0x00019200ff187b82 */ /* 0x000e620000000800 */
[-CC-:B--2---:R-:W-:Y:S02]  /*b250*/  SHF.R.U64 R23, R14, R12.reuse, R9.reuse ;  /* 0x0000000c0e177219 */ /* 0x184fe40000001209 */
[----:B------:R-:W-:-:S05]  /*b260*/  SHF.R.U32.HI R6, RZ, R12, R9 ;  /* 0x0000000cff067219 */ /* 0x000fca0000011609 */
[----:B------:R-:W2:Y:S01]  /*b270*/  LDC R26, c[0x0][0x638] ;  /* 0x00018e00ff1a7b82 */ /* 0x000ea20000000800 */
[-C--:B---3--:R-:W-:Y:S02]  /*b280*/  SHF.L.U32 R8, R8, R27.reuse, RZ ;  /* 0x0000001b08087219 */ /* 0x088fe400000006ff */
[-CC-:B------:R-:W-:Y:S02]  /*b290*/  SHF.R.U64 R25, R23, R27.reuse, R6.reuse ;  /* 0x0000001b17197219 */ /* 0x180fe40000001206 */
[----:B------:R-:W-:Y:S02]  /*b2a0*/  LOP3.LUT R32, RZ, R8, RZ, 0x33, !PT ;  /* 0x00000008ff207212 */ /* 0x000fe400078e33ff */
[----:B------:R-:W-:Y:S01]  /*b2b0*/  SHF.R.U32.HI R9, RZ, R27, R6 ;  /* 0x0000001bff097219 */ /* 0x000fe20000011606 */
[----:B------:R-:W3:Y:S01]  /*b2c0*/  LDC R31, c[0x0][0x610] ;  /* 0x00018400ff1f7b82 */ /* 0x000ee20000000800 */
[----:B------:R-:W-:Y:S01]  /*b2d0*/  IMAD.MOV.U32 R8, RZ, RZ, R25 ;  /* 0x000000ffff087224 */ /* 0x000fe200078e0019 */
[----:B------:R-:W-:Y:S06]  /*b2e0*/  @!P0 BRA `(.L_x_293) ;  /* 0x0000000000288947 */ /* 0x000fec0003800000 */
        /* <DEDUP_REMOVED lines=10> */
.L_x_293:
[----:B------:R-:W-:Y:S01]  /*b390*/  ISETP.NE.AND P0, PT, R2, 0x1, PT ;  /* 0x000000010200780c */ /* 0x000fe20003f05270 */
[----:B------:R-:W-:Y:S01]  /*b3a0*/  IMAD.MOV.U32 R13, RZ, RZ, R22 ;  /* 0x000000ffff0d7224 */ /* 0x000fe200078e0016 */
[----:B-1----:R-:W-:Y:S01]  /*b3b0*/  SHF.R.U64 R6, R8, R24, R9 ;  /* 0x0000001808067219 */ /* 0x002fe20000001209 */
[----:B0-----:R-:W-:Y:S01]  /*b3c0*/  VIADD R9, R20, 0xffffffff ;  /* 0xffffffff14097836 */ /* 0x001fe20000000000 */
[----:B------:R-:W-:Y:S02]  /*b3d0*/  SHF.L.U32 R30, R30, R27, RZ ;  /* 0x0000001b1e1e7219 */ /* 0x000fe400000006ff */
[----:B------:R-:W-:Y:S01]  /*b3e0*/  LOP3.LUT R5, R23, R32, RZ, 0xc0, !PT ;  /* 0x0000002017057212 */ /* 0x000fe200078ec0ff */
[----:B------:R-:W-:-:S04]  /*b3f0*/  IMAD.MOV R8, RZ, RZ, -R6 ;  /* 0x000000ffff087224 */ /* 0x000fc800078e0a06 */
[----:B------:R-:W-:Y:S01]  /*b400*/  IMAD R6, R30, R6, R5 ;  /* 0x000000061e067224 */ /* 0x000fe200078e0205 */
[----:B------:R-:W-:Y:S01]  /*b410*/  LOP3.LUT R5, R14, R9, RZ, 0xc0, !PT ;  /* 0x000000090e057212 */ /* 0x000fe200078ec0ff */
[----:B------:R-:W-:Y:S02]  /*b420*/  @P0 IMAD R3, R7, R21, R4 ;  /* 0x0000001507030224 */ /* 0x000fe400078e0204 */
[----:B--2---:R-:W-:Y:S02]  /*b430*/  IMAD R4, R8, R26, R25 ;  /* 0x0000001a08047224 */ /* 0x004fe400078e0219 */
[----:B---3--:R-:W-:Y:S01]  /*b440*/  IMAD R3, R6, R31, R3 ;  /* 0x0000001f06037224 */ /* 0x008fe200078e0203 */
[----:B------:R-:W-:Y:S01]  /*b450*/  MOV R6, 0x1 ;  /* 0x0000000100067802 */ /* 0x000fe20000000f00 */
[----:B------:R-:W-:-:S05]  /*b460*/  IMAD R4, R4, R20, R5 ;  /* 0x0000001404047224 */ /* 0x000fca00078e0205 */
[----:B------:R-:W-:Y:S02]  /*b470*/  SEL R20, R4, R3, !P0 ;  /* 0x0000000304147207 */ /* 0x000fe40004000000 */
[----:B------:R-:W-:-:S07]  /*b480*/  SEL R11, R3, R4, !P0 ;  /* 0x00000004030b7207 */ /* 0x000fce0004000000 */
.L_x_291:
[----:B------:R-:W-:-:S08]  /*b490*/  NOP ;  /* 0x0000000000007918 */ /* 0x000fd00000000000 */
[----:B------:R-:W0:-:S00]  /*b4a0*/  USETMAXREG.DEALLOC.CTAPOOL 0x28 ;  /* 0x00000028000079c8 */ /* 0x000e0000080e0500 */
[----:B0-----:R-:W-:-:S13]  /*b4b0*/  ISETP.NE.AND P0, PT, R0, RZ, PT ;  /* 0x000000ff0000720c */ /* 0x001fda0003f05270 */
[----:B------:R-:W-:Y:S05]  /*b4c0*/  @P0 EXIT ;  /* 0x000000000000094d */ /* 0x000fea0003800000 */
[----:B------:R-:W-:Y:S01]  /*b4d0*/  LOP3.LUT P0, RZ, R6, 0xff, RZ, 0xc0, !PT ;  /* 0x000000ff06ff7812 */ /* 0x000fe2000780c0ff */
[----:B------:R-:W-:Y:S02]  /*b4e0*/  IMAD.MOV.U32 R0, RZ, RZ, 0x1 ;  /* 0x00000001ff007424 */ /* 0x000fe400078e00ff */
[----:B------:R-:W-:-:S10]  /*b4f0*/  IMAD.MOV.U32 R12, RZ, RZ, RZ ;  /* 0x000000ffff0c7224 */ /* 0x000fd400078e00ff */
[----:B------:R-:W-:Y:S05]  /*b500*/  @!P0 BRA `(.L_x_294) ;  /* 0x0000000c007c8947 */ /* 0x000fea0003800000 */
[----:B------:R-:W0:Y:S01]  /*b510*/  LDC R0, c[0x0][0x28c] ;  /* 0x0000a300ff007b82 */ /* 0x000e220000000800 */
[----:B------:R-:W-:Y:S01]  /*b520*/  ULDC UR5, c[0x0][0x658] ;  /* 0x0001960000057ab9 */ /* 0x000fe20000000800 */
[----:B------:R-:W-:Y:S01]  /*b530*/  UMOV UR11, 0xffffffff ;  /* 0xffffffff000b7882 */ /* 0x000fe20000000000 */
[----:B------:R-:W-:Y:S01]  /*b540*/  UMOV UR15, 0x1 ;  /* 0x00000001000f7882 */ /* 0x000fe20000000000 */
[----:B------:R-:W-:Y:S01]  /*b550*/  USHF.L.U32 UR11, UR11, UR5, URZ ;  /* 0x000000050b0b7299 */ /* 0x000fe2000800063f */
[----:B------:R-:W-:Y:S01]  /*b560*/  BSSY B0, `(.L_x_294) ;  /* 0x00000d9000007945 */ /* 0x000fe20003800000 */
[----:B------:R-:W-:Y:S01]  /*b570*/  ULDC UR9, c[0x0][0xc] ;  /* 0x0000030000097ab9 */ /* 0x000fe20000000800 */
[----:B------:R-:W-:Y:S01]  /*b580*/  ULDC UR14, c[0x0][0x10] ;  /* 0x00000400000e7ab9 */ /* 0x000fe20000000800 */
[----:B------:R-:W1:Y:S01]  /*b590*/  S2UR UR8, SR_CgaCtaId ;  /* 0x00000000000879c3 */ /* 0x000e620000008800 */
[----:B------:R-:W-:Y:S01]  /*b5a0*/  ULOP3.LUT UR13, URZ, UR11, URZ, 0x33, !UPT ;  /* 0x0000000b3f0d7292 */ /* 0x000fe2000f8e333f */
[----:B------:R-:W-:Y:S01]  /*b5b0*/  IMAD.MOV.U32 R10, RZ, RZ, 0x1 ;  /* 0x00000001ff0a7424 */ /* 0x000fe200078e00ff */
[----:B------:R-:W-:Y:S01]  /*b5c0*/  LOP3.LUT R9, R19, 0x2, RZ, 0xfc, !PT ;  /* 0x0000000213097812 */ /* 0x000fe200078efcff */
[----:B------:R-:W-:Y:S01]  /*b5d0*/  IMAD.MOV.U32 R12, RZ, RZ, RZ ;  /* 0x000000ffff0c7224 */ /* 0x000fe200078e00ff */
[----:B------:R-:W-:Y:S01]  /*b5e0*/  ULDC UR4, c[0x0][0x600] ;  /* 0x0001800000047ab9 */ /* 0x000fe20000000800 */
[----:B------:R-:W-:Y:S01]  /*b5f0*/  UMOV UR18, 0x5 ;  /* 0x0000000500127882 */ /* 0x000fe20000000000 */
[----:B------:R-:W-:-:S02]  /*b600*/  UIADD3 UR4, UR4, -0x1, URZ ;  /* 0xffffffff04047890 */ /* 0x000fc4000fffe03f */
[----:B------:R-:W-:Y:S01]  /*b610*/  USHF.L.U32 UR5, UR15, UR5, URZ ;  /* 0x000000050f057299 */ /* 0x000fe2000800063f */
[----:B------:R-:W-:Y:S01]  /*b620*/  ULDC.64 UR28, c[0x0][0x198] ;  /* 0x00006600001c7ab9 */ /* 0x000fe20000000a00 */
[----:B0-----:R-:W-:-:S05]  /*b630*/  VIADD R0, R0, 0x3f ;  /* 0x0000003f00007836 */ /* 0x001fca0000000000 */
[----:B------:R-:W-:Y:S01]  /*b640*/  SHF.R.S32.HI R3, RZ, 0x1f, R0 ;  /* 0x0000001fff037819 */ /* 0x000fe20000011400 */
[----:B-1----:R-:W-:-:S03]  /*b650*/  ULOP3.LUT UR10, UR8, 0x1, URZ, 0xc0, !UPT ;  /* 0x00000001080a7892 */ /* 0x002fc6000f8ec03f */
[----:B------:R-:W-:Y:S01]  /*b660*/  LEA.HI R3, R3, R0, RZ, 0x6 ;  /* 0x0000000003037211 */ /* 0x000fe200078f30ff */
[----:B------:R-:W-:Y:S01]  /*b670*/  USHF.R.U32.HI UR25, URZ, 0x1, UR8 ;  /* 0x000000013f197899 */ /* 0x000fe20008011608 */
[----:B------:R-:W-:Y:S01]  /*b680*/  IMAD.MOV.U32 R0, RZ, RZ, 0x1 ;  /* 0x00000001ff007424 */ /* 0x000fe200078e00ff */
[----:B------:R-:W-:Y:S01]  /*b690*/  USHF.L.U32 UR6, UR8, 0x6, URZ ;  /* 0x0000000608067899 */ /* 0x000fe2000800063f */
[----:B------:R-:W-:Y:S01]  /*b6a0*/  SHF.R.S32.HI R3, RZ, 0x6, R3 ;  /* 0x00000006ff037819 */ /* 0x000fe20000011403 */
[----:B------:R-:W-:Y:S02]  /*b6b0*/  USHF.L.U32 UR7, UR8, 0xc, URZ ;  /* 0x0000000c08077899 */ /* 0x000fe4000800063f */
[----:B------:R-:W-:Y:S02]  /*b6c0*/  ULOP3.LUT UR8, UR8, 0xfffffffe, URZ, 0xc0, !UPT ;  /* 0xfffffffe08087892 */ /* 0x000fe4000f8ec03f */
[----:B------:R-:W-:Y:S01]  /*b6d0*/  UISETP.GT.U32.AND UP0, UPT, UR10, 0xffff, UPT ;  /* 0x0000ffff0a00788c */ /* 0x000fe2000bf04070 */
[----:B------:R-:W-:Y:S01]  /*b6e0*/  VIADD R8, R3, 0x1 ;  /* 0x0000000103087836 */ /* 0x000fe20000000000 */
[----:B------:R-:W-:-:S02]  /*b6f0*/  USHF.L.U32 UR11, UR15, UR8, URZ ;  /* 0x000000080f0b7299 */ /* 0x000fc4000800063f */
[----:B------:R-:W-:Y:S02]  /*b700*/  ULOP3.LUT UR12, UR8, 0x1, URZ, 0xfc, !UPT ;  /* 0x00000001080c7892 */ /* 0x000fe4000f8efc3f */
[----:B------:R-:W-:Y:S02]  /*b710*/  UIMAD.WIDE.U32 UR8, UR9, UR14, URZ ;  /* 0x0000000e090872a5 */ /* 0x000fe4000f8e003f */
[----:B------:R-:W-:Y:S01]  /*b720*/  USEL UR10, UR10, 0xffff, !UP0 ;  /* 0x0000ffff0a0a7887 */ /* 0x000fe2000c000000 */
[----:B------:R-:W-:Y:S01]  /*b730*/  ULDC UR14, c[0x0][0x14] ;  /* 0x00000500000e7ab9 */ /* 0x000fe20000000800 */
[----:B------:R-:W-:Y:S02]  /*b740*/  USHF.L.U32 UR12, UR15, UR12, URZ ;  /* 0x0000000c0f0c7299 */ /* 0x000fe4000800063f */
[----:B------:R-:W-:Y:S02]  /*b750*/  UIMAD.WIDE.U32 UR26, UR8, UR14, URZ ;  /* 0x0000000e081a72a5 */ /* 0x000fe4000f8e003f */
[----:B------:R-:W-:-:S02]  /*b760*/  UIMAD UR21, UR9, UR14, URZ ;  /* 0x0000000e091572a4 */ /* 0x000fc4000f8e023f */
[----:B------:R-:W-:Y:S02]  /*b770*/  ULOP3.LUT UR10, UR10, 0xffff, URZ, 0xc0, !UPT ;  /* 0x0000ffff0a0a7892 */ /* 0x000fe4000f8ec03f */
[----:B------:R-:W-:Y:S02]  /*b780*/  ULOP3.LUT UR6, UR6, 0x40, URZ, 0xc0, !UPT ;  /* 0x0000004006067892 */ /* 0x000fe4000f8ec03f */
[----:B------:R-:W-:Y:S02]  /*b790*/  ULOP3.LUT UR7, UR7, 0x1000, URZ, 0xc0, !UPT ;  /* 0x0000100007077892 */ /* 0x000fe4000f8ec03f */
[----:B------:R-:W-:Y:S02]  /*b7a0*/  ULOP3.LUT UR19, UR11, UR12, URZ, 0xfc, !UPT ;  /* 0x0000000c0b137292 */ /* 0x000fe4000f8efc3f */
[----:B------:R-:W-:Y:S02]  /*b7b0*/  UIADD3 UR21, UR27, UR21, URZ ;  /* 0x000000151b157290 */ /* 0x000fe4000fffe03f */
[----:B------:R-:W-:-:S12]  /*b7c0*/  USHF.L.U32 UR18, UR18, UR10, URZ ;  /* 0x0000000a12127299 */ /* 0x000fd8000800063f */
.L_x_305:
[----:B------:R-:W-:-:S03]  /*b7d0*/  UMOV UR8, 0xffffffff ;  /* 0xffffffff00087882 */ /* 0x000fc60000000000 */
[----:B------:R-:W-:Y:S05]  /*b7e0*/  BRA.DIV UR8, `(.L_x_295) ;  /* 0x0000000e08d07947 */ /* 0x000fea000b800000 */
[----:B------:R-:W-:-:S13]  /*b7f0*/  ELECT P6, URZ, PT ;  /* 0x00000000003f782f */ /* 0x000fda00038c0000 */
.L_x_317:
[----:B------:R-:W0:Y:S01]  /*b800*/  LDC R4, c[0x0][0x28c] ;  /* 0x0000a300ff047b82 */ /* 0x000e220000000800 */
[----:B------:R-:W-:Y:S01]  /*b810*/  BSSY B1, `(.L_x_296) ;  /* 0x000003c000017945 */ /* 0x000fe20003800000 */
[----:B0-----:R-:W-:-:S13]  /*b820*/  ISETP.LT.OR P6, PT, R4, 0x1, !P6 ;  /* 0x000000010400780c */ /* 0x001fda00077c1670 */
[----:B------:R-:W-:Y:S05]  /*b830*/  @P6 BRA `(.L_x_297) ;  /* 0x0000000000e46947 */ /* 0x000fea0003800000 */
[----:B------:R-:W-:Y:S01]  /*b840*/  LEA R11, R11, UR25, 0x1 ;  /* 0x000000190b0b7c11 */ /* 0x000fe2000f8e08ff */
[----:B------:R-:W-:Y:S01]  /*b850*/  IMAD.MOV.U32 R4, RZ, RZ, R8 ;  /* 0x000000ffff047224 */ /* 0x000fe200078e0008 */
[----:B------:R-:W-:Y:S01]  /*b860*/  LEA R20, R20, UR6, 0x7 ;  /* 0x0000000614147c11 */ /* 0x000fe2000f8e38ff */
[----:B------:R-:W-:Y:S01]  /*b870*/  IMAD.MOV.U32 R5, RZ, RZ, R0 ;  /* 0x000000ffff057224 */ /* 0x000fe200078e0000 */
[----:B------:R-:W-:Y:S01]  /*b880*/  MOV R21, RZ ;  /* 0x000000ff00157202 */ /* 0x000fe20000000f00 */
[----:B------:R-:W-:Y:S02]  /*b890*/  IMAD.MOV.U32 R6, RZ, RZ, R12 ;  /* 0x000000ffff067224 */ /* 0x000fe400078e000c */
[----:B------:R-:W-:-:S07]  /*b8a0*/  IMAD.SHL.U32 R15, R11, 0x80, RZ ;  /* 0x000000800b0f7824 */ /* 0x000fce00078e00ff */
.L_x_300:
[----:B------:R-:W0:Y:S01]  /*b8b0*/  S2R R14, SR_CgaCtaId ;  /* 0x00000000000e7919 */ /* 0x000e220000008800 */
[----:B------:R-:W-:Y:S02]  /*b8c0*/  MOV R7, 0x400 ;  /* 0x0000040000077802 */ /* 0x000fe40000000f00 */
[----:B------:R-:W-:-:S13]  /*b8d0*/  LOP3.LUT P1, RZ, R18, 0x7f, RZ, 0xc0, !PT ;  /* 0x0000007f12ff7812 */ /* 0x000fda000782c0ff */
[----:B------:R-:W1:Y:S01]  /*b8e0*/  @!P1 LDC R11, c[0x0][0x500] ;  /* 0x00014000ff0b9b82 */ /* 0x000e620000000800 */
[----:B0-----:R-:W-:Y:S02]  /*b8f0*/  LEA R22, R14, R7, 0x18 ;  /* 0x000000070e167211 */ /* 0x001fe400078ec0ff */
[----:B------:R-:W-:-:S03]  /*b900*/  SHF.L.U32 R7, R5, 0x1f, RZ ;  /* 0x0000001f05077819 */ /* 0x000fc600000006ff */
[----:B------:R-:W-:-:S04]  /*b910*/  IMAD R14, R6, 0x8, R22 ;  /* 0x00000008060e7824 */ /* 0x000fc800078e0216 */
[----:B------:R-:W0:Y:S02]  /*b920*/  SYNCS.PHASECHK.TRANS64.TRYWAIT P0, [R14+URZ+0x28], R7 ;  /* 0x000028070e0075a7 */ /* 0x000e24000800017f */
[----:B01----:R-:W-:Y:S05]  /*b930*/  @!P0 BRA `(.L_x_298) ;  /* 0x0000000c009c8947 */ /* 0x003fea0003800000 */
.L_x_318:
[----:B0-----:R-:W-:Y:S01]  /*b940*/  PRMT R7, R9, 0x9910, RZ ;  /* 0x0000991009077816 */ /* 0x001fe200000000ff */
[----:B------:R0:W-:Y:S03]  /*b950*/  @!P1 SYNCS.ARRIVE.TRANS64 RZ, [R14+URZ], R11 ;  /* 0x0000000b0eff99a7 */ /* 0x0001e6000800003f */
[----:B------:R-:W-:-:S13]  /*b960*/  ISETP.NE.AND P0, PT, R7, 0x2, PT ;  /* 0x000000020700780c */ /* 0x000fda0003f05270 */
[----:B0-----:R-:W-:Y:S05]  /*b970*/  @P0 BRA `(.L_x_299) ;  /* 0x0000000000040947 */ /* 0x001fea0003800000 */
[----:B------:R-:W-:Y:S01]  /*b980*/  BPT.TRAP 0x1 ;  /* 0x000000040000795c */ /* 0x000fe20000300000 */
.L_x_299:
[----:B------:R-:W-:Y:S01]  /*b990*/  LEA R7, R6, UR25, 0x1 ;  /* 0x0000001906077c11 */ /* 0x000fe2000f8e08ff */
[----:B------:R-:W-:Y:S01]  /*b9a0*/  VIADD R4, R4, 0xffffffff ;  /* 0xffffffff04047836 */ /* 0x000fe20000000000 */
[----:B------:R-:W-:Y:S01]  /*b9b0*/  R2UR UR23, R15 ;  /* 0x000000000f1772ca */ /* 0x000fe200000e0000 */
[----:B------:R-:W-:Y:S01]  /*b9c0*/  UIADD3 UR14, UP0, UR28, 0xf0, URZ ;  /* 0x000000f01c0e7890 */ /* 0x000fe2000ff1e03f */
[----:B------:R-:W-:Y:S01]  /*b9d0*/  R2UR UR9, R14 ;  /* 0x000000000e0972ca */ /* 0x000fe200000e0000 */
[----:B------:R-:W-:Y:S01]  /*b9e0*/  IMAD.SHL.U32 R7, R7, 0x2000, RZ ;  /* 0x0000200007077824 */ /* 0x000fe200078e00ff */
[----:B------:R-:W-:Y:S01]  /*b9f0*/  R2UR UR10, R21 ;  /* 0x00000000150a72ca */ /* 0x000fe200000e0000 */
[----:B------:R-:W-:Y:S01]  /*ba00*/  UIADD3 UR32, UP1, UR28, 0x1f0, URZ ;  /* 0x000001f01c207890 */ /* 0x000fe2000ff3e03f */
[----:B------:R-:W-:Y:S01]  /*ba10*/  R2UR UR12, R13 ;  /* 0x000000000d0c72ca */ /* 0x000fe200000e0000 */
[--C-:B------:R-:W-:Y:S01]  /*ba20*/  IMAD R11, R7, 0x2, R22.reuse ;  /* 0x00000002070b7824 */ /* 0x100fe200078e0216 */
[----:B------:R-:W-:Y:S01]  /*ba30*/  LEA R7, R6, UR7, 0xd ;  /* 0x0000000706077c11 */ /* 0x000fe2000f8e68ff */
[----:B------:R-:W-:Y:S01]  /*ba40*/  UIADD3.X UR15, URZ, UR29, URZ, UP0, !UPT ;  /* 0x0000001d3f0f7290 */ /* 0x000fe200087fe43f */
[----:B------:R-:W-:Y:S01]  /*ba50*/  R2UR UR24, R20 ;  /* 0x00000000141872ca */ /* 0x000fe200000e0000 */
[----:B------:R-:W-:Y:S01]  /*ba60*/  UPRMT UR20, URZ, 0x5410, UR18 ;  /* 0x000054103f147896 */ /* 0x000fe20008000012 */
[----:B------:R-:W-:Y:S01]  /*ba70*/  R2UR UR8, R11 ;  /* 0x000000000b0872ca */ /* 0x000fe200000e0000 */
[----:B------:R-:W-:Y:S01]  /*ba80*/  IMAD R7, R7, 0x2, R22 ;  /* 0x0000000207077824 */ /* 0x000fe200078e0216 */
[----:B------:R-:W-:Y:S01]  /*ba90*/  ISETP.GT.AND P1, PT, R4, 0x1, PT ;  /* 0x000000010400780c */ /* 0x000fe20003f24270 */
[----:B------:R-:W-:Y:S01]  /*baa0*/  UPRMT UR30, URZ, 0x5410, UR19 ;  /* 0x000054103f1e7896 */ /* 0x000fe20008000013 */
[----:B------:R-:W-:Y:S01]  /*bab0*/  IADD3 R6, R6, 0x1, RZ ;  /* 0x0000000106067810 */ /* 0x000fe20007ffe0ff */
[----:B------:R-:W-:Y:S01]  /*bac0*/  UIADD3.X UR33, URZ, UR29, URZ, UP1, !UPT ;  /* 0x0000001d3f217290 */ /* 0x000fe20008ffe43f */
[----:B------:R-:W-:Y:S01]  /*bad0*/  R2UR UR11, R7 ;  /* 0x00000000070b72ca */ /* 0x000fe200000e0000 */
[----:B------:R-:W-:Y:S01]  /*bae0*/  UMOV UR16, 0x0 ;  /* 0x0000000000107882 */ /* 0x000fe20000000000 */
[----:B------:R-:W-:Y:S01]  /*baf0*/  UMOV UR17, 0x10000000 ;  /* 0x1000000000117882 */ /* 0x000fe20000000000 */
[----:B------:R-:W-:Y:S01]  /*bb00*/  ISETP.NE.AND P0, PT, R6, 0x5, PT ;  /* 0x000000050600780c */ /* 0x000fe20003f05270 */
[----:B------:R-:W-:-:S03]  /*bb10*/  VIADD R21, R21, 0x40 ;  /* 0x0000004015157836 */ /* 0x000fc60000000000 */
[----:B------:R-:W-:Y:S01]  /*bb20*/  UIADD3 UR8, UR8, 0x100, URZ ;  /* 0x0000010008087890 */ /* 0x000fe2000fffe03f */
[----:B------:R-:W-:Y:S02]  /*bb30*/  SEL R14, RZ, 0x1, P0 ;  /* 0x00000001ff0e7807 */ /* 0x000fe40000000000 */
[----:B------:R-:W-:Y:S02]  /*bb40*/  SEL R6, R6, RZ, P0 ;  /* 0x000000ff06067207 */ /* 0x000fe40000000000 */
[----:B------:R-:W-:Y:S01]  /*bb50*/  LOP3.LUT R5, R5, R14, RZ, 0x3c, !PT ;  /* 0x0000000e05057212 */ /* 0x000fe200078e3cff */
[----:B------:R-:W-:-:S03]  /*bb60*/  UIADD3 UR22, UR11, 0x28100, URZ ;  /* 0x000281000b167890 */ /* 0x000fc6000fffe03f */
[----:B------:R-:W-:Y:S02]  /*bb70*/  UMOV UR11, UR23 ;  /* 0x00000017000b7c82 */ /* 0x000fe40008000000 */
[----:B------:R0:W-:Y:S02]  /*bb80*/  UTMALDG.3D.MULTICAST [UR8], [UR14], UR20, desc[UR16] ;  /* 0x000010080e0073b4 */ /* 0x0001e40008011814 */
[----:B0-----:R-:W-:Y:S01]  /*bb90*/  UMOV UR8, UR22 ;  /* 0x0000001600087c82 */ /* 0x001fe20008000000 */
[----:B------:R-:W-:Y:S02]  /*bba0*/  UMOV UR11, UR24 ;  /* 0x00000018000b7c82 */ /* 0x000fe40008000000 */
[----:B------:R0:W-:Y:S02]  /*bbb0*/  UTMALDG.3D.MULTICAST [UR8], [UR32], UR30, desc[UR16] ;  /* 0x00001008200073b4 */ /* 0x0001e4000801181e */
[----:B0-----:R-:W-:Y:S05]  /*bbc0*/  @P1 BRA `(.L_x_300) ;  /* 0xfffffffc00381947 */ /* 0x001fea000383ffff */
.L_x_297:
[----:B------:R-:W-:Y:S05]  /*bbd0*/  BSYNC B1 ;  /* 0x0000000000017941 */ /* 0x000fea0003800000 */
.L_x_296:
[----:B------:R-:W-:Y:S01]  /*bbe0*/  LOP3.LUT P1, RZ, R10, 0xff, RZ, 0xc0, !PT ;  /* 0x000000ff0aff7812 */ /* 0x000fe2000782c0ff */
[C---:B------:R-:W-:Y:S01]  /*bbf0*/  IMAD.IADD R12, R3.reuse, 0x1, R12 ;  /* 0x00000001030c7824 */ /* 0x040fe200078e020c */
[----:B------:R-:W-:Y:S01]  /*bc00*/  ULDC.64 UR8, c[0x0][0x650] ;  /* 0x0001940000087ab9 */ /* 0x000fe20000000a00 */
[C---:B------:R-:W-:Y:S01]  /*bc10*/  ISETP.GE.U32.AND P2, PT, R3.reuse, 0x5, PT ;  /* 0x000000050300780c */ /* 0x040fe20003f46070 */
[----:B------:R-:W-:Y:S01]  /*bc20*/  BSSY B1, `(.L_x_301) ;  /* 0x000006a000017945 */ /* 0x000fe20003800000 */
[----:B------:R-:W-:Y:S01]  /*bc30*/  IMAD.MOV.U32 R11, RZ, RZ, -0x1 ;  /* 0xffffffffff0b7424 */ /* 0x000fe200078e00ff */
[----:B------:R-:W-:Y:S01]  /*bc40*/  ISETP.GT.U32.AND P0, PT, R12, 0x4, PT ;  /* 0x000000040c00780c */ /* 0x000fe20003f04070 */
[----:B------:R-:W-:Y:S01]  /*bc50*/  IMAD.MOV.U32 R20, RZ, RZ, -0x1 ;  /* 0xffffffffff147424 */ /* 0x000fe200078e00ff */
[----:B------:R-:W-:Y:S01]  /*bc60*/  PRMT R10, RZ, 0x7610, R10 ;  /* 0x00007610ff0a7816 */ /* 0x000fe2000000000a */
[----:B------:R-:W-:Y:S01]  /*bc70*/  IMAD.MOV.U32 R13, RZ, RZ, -0x1 ;  /* 0xffffffffff0d7424 */ /* 0x000fe200078e00ff */
[----:B------:R-:W-:-:S03]  /*bc80*/  ISETP.LT.U32.AND P0, PT, R3, 0x5, P0 ;  /* 0x000000050300780c */ /* 0x000fc60000701070 */
[----:B------:R-:W0:Y:S01]  /*bc90*/  @P1 S2R R5, SR_CgaCtaId ;  /* 0x0000000000051919 */ /* 0x000e220000008800 */
[----:B------:R-:W-:-:S04]  /*bca0*/  @P1 MOV R4, 0x400 ;  /* 0x0000040000041802 */ /* 0x000fc80000000f00 */
[----:B0-----:R-:W-:Y:S01]  /*bcb0*/  @P1 LEA R6, R5, R4, 0x18 ;  /* 0x0000000405061211 */ /* 0x001fe200078ec0ff */
[----:B------:R-:W-:-:S03]  /*bcc0*/  IMAD.WIDE.U32 R4, R12, -0x33333333, RZ ;  /* 0xcccccccd0c047825 */ /* 0x000fc600078e00ff */
[----:B------:R0:W-:Y:S01]  /*bcd0*/  @P1 SYNCS.ARRIVE.TRANS64.A1T0 RZ, [R6+URZ+0x68], RZ ;  /* 0x000068ff06ff19a7 */ /* 0x0001e2000810003f */
[----:B------:R-:W-:Y:S02]  /*bce0*/  IADD3 R16, P1, R16, UR26, RZ ;  /* 0x0000001a10107c10 */ /* 0x000fe4000ff3e0ff */
[----:B------:R-:W-:Y:S02]  /*bcf0*/  SHF.R.U32.HI R7, RZ, 0x2, R5 ;  /* 0x00000002ff077819 */ /* 0x000fe40000011605 */
[----:B------:R-:W-:Y:S02]  /*bd00*/  SEL R5, RZ, 0x1, !P0 ;  /* 0x00000001ff057807 */ /* 0x000fe40004000000 */
[----:B------:R-:W-:Y:S01]  /*bd10*/  IADD3.X R17, R17, UR21, RZ, P1, !PT ;  /* 0x0000001511117c10 */ /* 0x000fe20008ffe4ff */
[----:B------:R-:W-:Y:S01]  /*bd20*/  IMAD R12, R7, -0x5, R12 ;  /* 0xfffffffb070c7824 */ /* 0x000fe200078e020c */
[----:B------:R-:W-:Y:S02]  /*bd30*/  ISETP.GE.U32.AND P0, PT, R16, UR8, PT ;  /* 0x0000000810007c0c */ /* 0x000fe4000bf06070 */
[----:B------:R-:W-:-:S02]  /*bd40*/  LOP3.LUT R0, R0, R5, RZ, 0x3c, !PT ;  /* 0x0000000500007212 */ /* 0x000fc400078e3cff */
[----:B------:R-:W-:Y:S02]  /*bd50*/  ISETP.GE.U32.AND.EX P0, PT, R17, UR9, PT, P0 ;  /* 0x0000000911007c0c */ /* 0x000fe4000bf06100 */
[----:B------:R-:W-:Y:S02]  /*bd60*/  @P2 LOP3.LUT R0, R0, 0x1, R7, 0x78, !PT ;  /* 0x0000000100002812 */ /* 0x000fe400078e7807 */
[----:B------:R-:W-:-:S09]  /*bd70*/  PRMT R4, RZ, 0x7610, R4 ;  /* 0x00007610ff047816 */ /* 0x000fd20000000004 */
[----:B0-----:R-:W-:Y:S05]  /*bd80*/  @P0 BRA `(.L_x_302) ;  /* 0x00000004004c0947 */ /* 0x001fea0003800000 */
[----:B------:R-:W0:Y:S01]  /*bd90*/  S2R R14, SR_CTAID.X ;  /* 0x00000000000e7919 */ /* 0x000e220000002500 */
[----:B------:R-:W-:Y:S01]  /*bda0*/  ULDC.64 UR8, c[0x0][0x628] ;  /* 0x00018a0000087ab9 */ /* 0x000fe20000000a00 */
[----:B------:R-:W1:Y:S01]  /*bdb0*/  LDC R15, c[0x0][0x144] ;  /* 0x00005100ff0f7b82 */ /* 0x000e620000000800 */
[----:B------:R-:W-:Y:S01]  /*bdc0*/  ISETP.NE.U32.AND P0, PT, RZ, UR8, PT ;  /* 0x00000008ff007c0c */ /* 0x000fe2000bf05070 */
[----:B------:R-:W2:Y:S01]  /*bdd0*/  S2R R11, SR_CTAID.Y ;  /* 0x00000000000b7919 */ /* 0x000ea20000002600 */
[----:B------:R-:W-:Y:S01]  /*bde0*/  ULDC UR10, c[0x0][0x150] ;  /* 0x00005400000a7ab9 */ /* 0x000fe20000000800 */
[----:B------:R-:W-:Y:S01]  /*bdf0*/  ULDC UR11, c[0x0][0x630] ;  /* 0x00018c00000b7ab9 */ /* 0x000fe20000000800 */
[----:B------:R-:W-:Y:S01]  /*be00*/  ISETP.NE.AND.EX P0, PT, RZ, UR9, PT, P0 ;  /* 0x00000009ff007c0c */ /* 0x000fe2000bf05300 */
[----:B------:R-:W-:Y:S01]  /*be10*/  IMAD.MOV.U32 R4, RZ, RZ, R16 ;  /* 0x000000ffff047224 */ /* 0x000fe200078e0010 */
[----:B0-----:R-:W-:-:S05]  /*be20*/  I2FP.F32.U32 R5, R14 ;  /* 0x0000000e00057245 */ /* 0x001fca0000201000 */
[----:B------:R-:W-:Y:S01]  /*be30*/  FMUL R20, R5, UR10 ;  /* 0x0000000a05147c20 */ /* 0x000fe20008400000 */
[----:B------:R-:W-:-:S05]  /*be40*/  IMAD.MOV.U32 R5, RZ, RZ, R17 ;  /* 0x000000ffff057224 */ /* 0x000fca00078e0011 */
[----:B--2---:R-:W-:Y:S05]  /*be50*/  @!P0 BRA `(.L_x_303) ;  /* 0x0000000000288947 */ /* 0x004fea0003800000 */
[----:B------:R-:W-:Y:S02]  /*be60*/  ULDC UR10, c[0x0][0x634] ;  /* 0x00018d00000a7ab9 */ /* 0x000fe40000000800 */
[----:B------:R-:W-:-:S04]  /*be70*/  IADD3 R5, P0, R16, UR10, RZ ;  /* 0x0000000a10057c10 */ /* 0x000fc8000ff1e0ff */
[----:B------:R-:W-:-:S05]  /*be80*/  IADD3.X R13, RZ, R17, RZ, P0, !PT ;  /* 0x00000011ff0d7210 */ /* 0x000fca00007fe4ff */
[----:B------:R-:W-:-:S04]  /*be90*/  IMAD.WIDE.U32 R6, R13, UR8, RZ ;  /* 0x000000080d067c25 */ /* 0x000fc8000f8e00ff */
[----:B------:R-:W-:-:S04]  /*bea0*/  IMAD.WIDE.U32 R6, P0, R5, UR9, R6 ;  /* 0x0000000905067c25 */ /* 0x000fc8000f800006 */
[----:B------:R-:W-:-:S04]  /*beb0*/  IMAD.WIDE.U32 R4, R5, UR8, RZ ;  /* 0x0000000805047c25 */ /* 0x000fc8000f8e00ff */
[----:B------:R-:W-:Y:S01]  /*bec0*/  IMAD.MOV.U32 R4, RZ, RZ, R7 ;  /* 0x000000ffff047224 */ /* 0x000fe200078e0007 */
[----:B------:R-:W-:Y:S01]  /*bed0*/  IADD3 RZ, P1, R5, R6, RZ ;  /* 0x0000000605ff7210 */ /* 0x000fe20007f3e0ff */
[----:B------:R-:W-:-:S04]  /*bee0*/  IMAD.X R5, RZ, RZ, RZ, P0 ;  /* 0x000000ffff057224 */ /* 0x000fc800000e06ff */
[----:B------:R-:W-:-:S08]  /*bef0*/  IMAD.WIDE.U32.X R4, R13, UR9, R4, P1 ;  /* 0x000000090d047c25 */ /* 0x000fd000088e0404 */
.L_x_303:
[--C-:B------:R-:W-:Y:S01]  /*bf00*/  SHF.R.U64 R13, R4, UR11, R5.reuse ;  /* 0x0000000b040d7c19 */ /* 0x100fe20008001205 */
[----:B------:R-:W0:Y:S01]  /*bf10*/  F2I.U32.TRUNC.NTZ R20, R20 ;  /* 0x0000001400147305 */ /* 0x000e22000020f000 */
[----:B------:R-:W-:Y:S01]  /*bf20*/  SHF.R.U32.HI R4, RZ, UR11, R5 ;  /* 0x0000000bff047c19 */ /* 0x000fe20008011605 */
[----:B------:R-:W-:Y:S01]  /*bf30*/  ULDC.64 UR8, c[0x0][0x620] ;  /* 0x0001880000087ab9 */ /* 0x000fe20000000a00 */
[----:B------:R-:W-:Y:S01]  /*bf40*/  IADD3 R7, P0, RZ, -R13, RZ ;  /* 0x8000000dff077210 */ /* 0x000fe20007f1e0ff */
[----:B------:R-:W-:Y:S01]  /*bf50*/  ULDC.64 UR10, c[0x0][0x640] ;  /* 0x00019000000a7ab9 */ /* 0x000fe20000000a00 */
[----:B------:R-:W2:Y:S03]  /*bf60*/  LDC R22, c[0x0][0x148] ;  /* 0x00005200ff167b82 */ /* 0x000ea60000000800 */
[----:B------:R-:W-:Y:S01]  /*bf70*/  IMAD.X R4, RZ, RZ, ~R4, P0 ;  /* 0x000000ffff047224 */ /* 0x000fe200000e0e04 */
[----:B------:R-:W-:-:S03]  /*bf80*/  ISETP.NE.U32.AND P0, PT, RZ, UR10, PT ;  /* 0x0000000aff007c0c */ /* 0x000fc6000bf05070 */
[----:B------:R-:W-:Y:S01]  /*bf90*/  IMAD R6, R4, UR8, RZ ;  /* 0x0000000804067c24 */ /* 0x000fe2000f8e02ff */
[----:B------:R-:W-:Y:S01]  /*bfa0*/  ISETP.NE.AND.EX P0, PT, RZ, UR11, PT, P0 ;  /* 0x0000000bff007c0c */ /* 0x000fe2000bf05300 */
[----:B------:R-:W-:Y:S01]  /*bfb0*/  IMAD.WIDE.U32 R4, R7, UR8, R16 ;  /* 0x0000000807047c25 */ /* 0x000fe2000f8e0010 */
[----:B------:R-:W-:-:S03]  /*bfc0*/  ULDC UR8, c[0x0][0x618] ;  /* 0x0001860000087ab9 */ /* 0x000fc60000000800 */
[----:B------:R-:W-:Y:S01]  /*bfd0*/  IMAD R7, R7, UR9, R6 ;  /* 0x0000000907077c24 */ /* 0x000fe2000f8e0206 */
[----:B------:R-:W-:Y:S01]  /*bfe0*/  ULDC UR9, c[0x0][0x154] ;  /* 0x0000550000097ab9 */ /* 0x000fe20000000800 */
[----:B0-----:R-:W-:Y:S02]  /*bff0*/  IMAD.MOV R6, RZ, RZ, -R20 ;  /* 0x000000ffff067224 */ /* 0x001fe400078e0a14 */
[----:B------:R-:W-:Y:S02]  /*c000*/  IMAD.IADD R5, R5, 0x1, R7 ;  /* 0x0000000105057824 */ /* 0x000fe400078e0207 */
[----:B-1----:R-:W-:Y:S01]  /*c010*/  IMAD R14, R15, R6, R14 ;  /* 0x000000060f0e7224 */ /* 0x002fe200078e020e */
[----:B------:R-:W-:Y:S02]  /*c020*/  I2FP.F32.U32 R6, R11 ;  /* 0x0000000b00067245 */ /* 0x000fe40000201000 */
[--C-:B------:R-:W-:Y:S02]  /*c030*/  SHF.R.U64 R15, R4, UR8, R5.reuse ;  /* 0x00000008040f7c19 */ /* 0x100fe40008001205 */
[----:B------:R-:W-:Y:S01]  /*c040*/  SHF.R.U32.HI R4, RZ, UR8, R5 ;  /* 0x00000008ff047c19 */ /* 0x000fe20008011605 */
[----:B------:R-:W-:Y:S01]  /*c050*/  FMUL R6, R6, UR9 ;  /* 0x0000000906067c20 */ /* 0x000fe20008400000 */
[----:B------:R-:W-:-:S02]  /*c060*/  ULDC UR8, c[0x0][0x608] ;  /* 0x0001820000087ab9 */ /* 0x000fc40000000800 */
[--C-:B------:R-:W-:Y:S01]  /*c070*/  SHF.R.U64 R21, R15, UR8, R4.reuse ;  /* 0x000000080f157c19 */ /* 0x100fe20008001204 */
[----:B------:R0:W1:Y:S01]  /*c080*/  F2I.U32.TRUNC.NTZ R24, R6 ;  /* 0x0000000600187305 */ /* 0x000062000020f000 */
[----:B------:R-:W-:Y:S01]  /*c090*/  SHF.R.U32.HI R4, RZ, UR8, R4 ;  /* 0x00000008ff047c19 */ /* 0x000fe20008011604 */
[----:B------:R-:W-:-:S03]  /*c0a0*/  ULDC UR8, c[0x0][0x658] ;  /* 0x0001960000087ab9 */ /* 0x000fc60000000800 */
[--C-:B------:R-:W-:Y:S02]  /*c0b0*/  SHF.R.U64 R20, R21, UR8, R4.reuse ;  /* 0x0000000815147c19 */ /* 0x100fe40008001204 */
[----:B------:R-:W-:-:S03]  /*c0c0*/  SHF.R.U32.HI R23, RZ, UR8, R4 ;  /* 0x00000008ff177c19 */ /* 0x000fc60008011604 */
[----:B------:R-:W-:Y:S02]  /*c0d0*/  IMAD.MOV.U32 R4, RZ, RZ, R20 ;  /* 0x000000ffff047224 */ /* 0x000fe400078e0014 */
[----:B------:R-:W-:Y:S01]  /*c0e0*/  IMAD.MOV.U32 R5, RZ, RZ, R23 ;  /* 0x000000ffff057224 */ /* 0x000fe200078e0017 */
[----:B0-----:R-:W-:Y:S06]  /*c0f0*/  @!P0 BRA `(.L_x_304) ;  /* 0x0000000000288947 */ /* 0x001fec0003800000 */
[----:B------:R-:W-:Y:S02]  /*c100*/  ULDC UR8, c[0x0][0x64c] ;  /* 0x0001930000087ab9 */ /* 0x000fe40000000800 */
[----:B------:R-:W-:-:S05]  /*c110*/  IADD3 R5, P0, R20, UR8, RZ ;  /* 0x0000000814057c10 */ /* 0x000fca000ff1e0ff */
[----:B------:R-:W-:-:S04]  /*c120*/  IMAD.X R23, RZ, RZ, R23, P0 ;  /* 0x000000ffff177224 */ /* 0x000fc800000e0617 */
[----:B------:R-:W-:-:S04]  /*c130*/  IMAD.WIDE.U32 R6, R23, UR10, RZ ;  /* 0x0000000a17067c25 */ /* 0x000fc8000f8e00ff */
[----:B------:R-:W-:-:S04]  /*c140*/  IMAD.WIDE.U32 R6, P0, R5, UR11, R6 ;  /* 0x0000000b05067c25 */ /* 0x000fc8000f800006 */
[----:B------:R-:W-:-:S04]  /*c150*/  IMAD.WIDE.U32 R4, R5, UR10, RZ ;  /* 0x0000000a05047c25 */ /* 0x000fc8000f8e00ff */
[----:B------:R-:W-:Y:S01]  /*c160*/  IMAD.MOV.U32 R4, RZ, RZ, R7 ;  /* 0x000000ffff047224 */ /* 0x000fe200078e0007 */
[----:B------:R-:W-:Y:S02]  /*c170*/  IADD3 RZ, P1, R5, R6, RZ ;  /* 0x0000000605ff7210 */ /* 0x000fe40007f3e0ff */
[----:B------:R-:W-:-:S03]  /*c180*/  IADD3.X R5, RZ, RZ, RZ, P0, !PT ;  /* 0x000000ffff057210 */ /* 0x000fc600007fe4ff */
[----:B------:R-:W-:-:S08]  /*c190*/  IMAD.WIDE.U32.X R4, R23, UR11, R4, P1 ;  /* 0x0000000b17047c25 */ /* 0x000fd000088e0404 */
.L_x_304:
[----:B------:R-:W-:Y:S01]  /*c1a0*/  ISETP.NE.AND P0, PT, R2, 0x1, PT ;  /* 0x000000010200780c */ /* 0x000fe20003f05270 */
[----:B------:R-:W-:Y:S01]  /*c1b0*/  ULDC UR8, c[0x0][0x648] ;  /* 0x0001920000087ab9 */ /* 0x000fe20000000800 */
[----:B-1----:R-:W-:Y:S01]  /*c1c0*/  IMAD.MOV R24, RZ, RZ, -R24 ;  /* 0x000000ffff187224 */ /* 0x002fe200078e0a18 */
[----:B------:R-:W-:Y:S01]  /*c1d0*/  SHF.R.U64 R4, R4, UR8, R5 ;  /* 0x0000000804047c19 */ /* 0x000fe20008001205 */
[----:B------:R-:W-:Y:S01]  /*c1e0*/  ULDC UR8, c[0x0][0x638] ;  /* 0x00018e0000087ab9 */ /* 0x000fe20000000800 */
[----:B------:R-:W-:Y:S01]  /*c1f0*/  LOP3.LUT R21, R21, UR13, RZ, 0xc0, !PT ;  /* 0x0000000d15157c12 */ /* 0x000fe2000f8ec0ff */
[----:B------:R-:W-:Y:S02]  /*c200*/  ULDC UR9, c[0x0][0x610] ;  /* 0x0001840000097ab9 */ /* 0x000fe40000000800 */
[----:B------:R-:W-:Y:S02]  /*c210*/  IMAD.MOV R5, RZ, RZ, -R4 ;  /* 0x000000ffff057224 */ /* 0x000fe400078e0a04 */
[----:B------:R-:W-:-:S02]  /*c220*/  IMAD R21, R4, UR5, R21 ;  /* 0x0000000504157c24 */ /* 0x000fc4000f8e0215 */
[----:B------:R-:W-:Y:S01]  /*c230*/  IMAD R20, R5, UR8, R20 ;  /* 0x0000000805147c24 */ /* 0x000fe2000f8e0214 */
[----:B------:R-:W-:Y:S01]  /*c240*/  ULDC UR8, c[0x0][0x600] ;  /* 0x0001800000087ab9 */ /* 0x000fe20000000800 */
[----:B--2---:R-:W-:Y:S01]  /*c250*/  @P0 IMAD R14, R22, R24, R11 ;  /* 0x00000018160e0224 */ /* 0x004fe200078e020b */
[----:B------:R-:W-:Y:S01]  /*c260*/  LOP3.LUT R11, R15, UR4, RZ, 0xc0, !PT ;  /* 0x000000040f0b7c12 */ /* 0x000fe2000f8ec0ff */
[----:B------:R-:W-:Y:S02]  /*c270*/  IMAD.MOV.U32 R4, RZ, RZ, 0x1 ;  /* 0x00000001ff047424 */ /* 0x000fe400078e00ff */
[----:B------:R-:W-:Y:S02]  /*c280*/  IMAD R14, R21, UR9, R14 ;  /* 0x00000009150e7c24 */ /* 0x000fe4000f8e020e */
[----:B------:R-:W-:-:S05]  /*c290*/  IMAD R11, R20, UR8, R11 ;  /* 0x00000008140b7c24 */ /* 0x000fca000f8e020b */
[----:B------:R-:W-:Y:S02]  /*c2a0*/  SEL R20, R11, R14, !P0 ;  /* 0x0000000e0b147207 */ /* 0x000fe40004000000 */
[----:B------:R-:W-:-:S07]  /*c2b0*/  SEL R11, R14, R11, !P0 ;  /* 0x0000000b0e0b7207 */ /* 0x000fce0004000000 */
.L_x_302:
[----:B------:R-:W-:Y:S05]  /*c2c0*/  BSYNC B1 ;  /* 0x0000000000017941 */ /* 0x000fea0003800000 */
.L_x_301:
[----:B------:R-:W-:-:S13]  /*c2d0*/  LOP3.LUT P0, RZ, R4, 0xff, RZ, 0xc0, !PT ;  /* 0x000000ff04ff7812 */ /* 0x000fda000780c0ff */
[----:B------:R-:W-:Y:S05]  /*c2e0*/  @P0 BRA `(.L_x_305) ;  /* 0xfffffff400380947 */ /* 0x000fea000383ffff */
[----:B------:R-:W-:Y:S05]  /*c2f0*/  BSYNC B0 ;  /* 0x0000000000007941 */ /* 0x000fea0003800000 */
.L_x_294:
[----:B------:R-:W-:-:S03]  /*c300*/  UMOV UR8, 0xffffffff ;  /* 0xffffffff00087882 */ /* 0x000fc60000000000 */
[----:B------:R-:W-:Y:S05]  /*c310*/  BRA.DIV UR8, `(.L_x_306) ;  /* 0x0000000608387947 */ /* 0x000fea000b800000 */
[----:B------:R-:W-:-:S13]  /*c320*/  ELECT P6, URZ, PT ;  /* 0x00000000003f782f */ /* 0x000fda00038c0000 */
.L_x_321:
[----:B------:R-:W-:Y:S04]  /*c330*/  BSSY B0, `(.L_x_307) ;  /* 0x0000034000007945 */ /* 0x000fe80003800000 */
[----:B------:R-:W-:Y:S05]  /*c340*/  @!P6 BRA `(.L_x_308) ;  /* 0x0000000000c8e947 */ /* 0x000fea0003800000 */
[----:B------:R-:W-:-:S04]  /*c350*/  LOP3.LUT R19, R19, 0x2, RZ, 0xfc, !PT ;  /* 0x0000000213137812 */ /* 0x000fc800078efcff */
[----:B------:R-:W-:-:S13]  /*c360*/  ISETP.NE.AND P0, PT, R19, 0x3, PT ;  /* 0x000000031300780c */ /* 0x000fda0003f05270 */
[----:B------:R-:W-:Y:S05]  /*c370*/  @!P0 BRA `(.L_x_309) ;  /* 0x0000000000048947 */ /* 0x000fea0003800000 */
[----:B------:R-:W-:Y:S01]  /*c380*/  BPT.TRAP 0x1 ;  /* 0x000000040000795c */ /* 0x000fe20000300000 */
.L_x_309:
[----:B------:R-:W0:Y:S01]  /*c390*/  S2R R3, SR_CgaCtaId ;  /* 0x0000000000037919 */ /* 0x000e220000008800 */
[----:B------:R-:W-:-:S04]  /*c3a0*/  MOV R2, 0x400 ;  /* 0x0000040000027802 */ /* 0x000fc80000000f00 */
[----:B0-----:R-:W-:Y:S02]  /*c3b0*/  LEA R3, R3, R2, 0x18 ;  /* 0x0000000203037211 */ /* 0x001fe400078ec0ff */
[----:B------:R-:W-:-:S03]  /*c3c0*/  SHF.L.U32 R2, R0, 0x1f, RZ ;  /* 0x0000001f00027819 */ /* 0x000fc600000006ff */
[----:B------:R-:W-:-:S04]  /*c3d0*/  VIADD R3, R3, 0x28 ;  /* 0x0000002803037836 */ /* 0x000fc80000000000 */
[C---:B------:R-:W-:Y:S02]  /*c3e0*/  IMAD R7, R12.reuse, 0x8, R3 ;  /* 0x000000080c077824 */ /* 0x040fe400078e0203 */
[----:B------:R-:W-:Y:S02]  /*c3f0*/  VIADD R12, R12, 0x1 ;  /* 0x000000010c0c7836 */ /* 0x000fe40000000000 */
[----:B------:R-:W0:Y:S03]  /*c400*/  SYNCS.PHASECHK.TRANS64.TRYWAIT P0, [R7+URZ], R2 ;  /* 0x00000002070075a7 */ /* 0x000e26000800017f */
[----:B------:R-:W-:-:S04]  /*c410*/  ISETP.NE.AND P1, PT, R12, 0x5, PT ;  /* 0x000000050c00780c */ /* 0x000fc80003f25270 */
[----:B------:R-:W-:Y:S02]  /*c420*/  SEL R5, RZ, 0x1, P1 ;  /* 0x00000001ff057807 */ /* 0x000fe40000800000 */
[----:B------:R-:W-:Y:S02]  /*c430*/  SEL R12, R12, RZ, P1 ;  /* 0x000000ff0c0c7207 */ /* 0x000fe40000800000 */
[----:B------:R-:W-:-:S03]  /*c440*/  LOP3.LUT R5, R0, R5, RZ, 0x3c, !PT ;  /* 0x0000000500057212 */ /* 0x000fc600078e3cff */
[----:B------:R-:W-:Y:S01]  /*c450*/  IMAD R9, R12, 0x8, R3 ;  /* 0x000000080c097824 */ /* 0x000fe200078e0203 */
[----:B------:R-:W-:Y:S01]  /*c460*/  SHF.L.U32 R4, R5, 0x1f, RZ ;  /* 0x0000001f05047819 */ /* 0x000fe200000006ff */
[----:B0-----:R-:W-:Y:S06]  /*c470*/  @!P0 BRA `(.L_x_310) ;  /* 0x0000000400008947 */ /* 0x001fec0003800000 */
.L_x_322:
[----:B------:R-:W1:Y:S01]  /*c480*/  SYNCS.PHASECHK.TRANS64.TRYWAIT P0, [R9+URZ], R4 ;  /* 0x00000004090075a7 */ /* 0x000e62000800017f */
[----:B------:R-:W-:-:S04]  /*c490*/  IADD3 R0, R12, 0x1, RZ ;  /* 0x000000010c007810 */ /* 0x000fc80007ffe0ff */
[----:B------:R-:W-:-:S04]  /*c4a0*/  ISETP.NE.AND P1, PT, R0, 0x5, PT ;  /* 0x000000050000780c */ /* 0x000fc80003f25270 */
[----:B0-----:R-:W-:Y:S02]  /*c4b0*/  SEL R2, RZ, 0x1, P1 ;  /* 0x00000001ff027807 */ /* 0x001fe40000800000 */
[----:B------:R-:W-:Y:S02]  /*c4c0*/  SEL R0, R0, RZ, P1 ;  /* 0x000000ff00007207 */ /* 0x000fe40000800000 */
[----:B------:R-:W-:-:S03]  /*c4d0*/  LOP3.LUT R7, R5, R2, RZ, 0x3c, !PT ;  /* 0x0000000205077212 */ /* 0x000fc600078e3cff */
[----:B------:R-:W-:Y:S01]  /*c4e0*/  IMAD R6, R0, 0x8, R3 ;  /* 0x0000000800067824 */ /* 0x000fe200078e0203 */
[----:B------:R-:W-:Y:S01]  /*c4f0*/  SHF.L.U32 R5, R7, 0x1f, RZ ;  /* 0x0000001f07057819 */ /* 0x000fe200000006ff */
[----:B-1----:R-:W-:Y:S06]  /*c500*/  @!P0 BRA `(.L_x_311) ;  /* 0x0000000000f08947 */ /* 0x002fec0003800000 */
.L_x_323:
[----:B------:R-:W1:Y:S01]  /*c510*/  SYNCS.PHASECHK.TRANS64.TRYWAIT P0, [R6+URZ], R5 ;  /* 0x00000005060075a7 */ /* 0x000e62000800017f */
[----:B------:R-:W-:-:S05]  /*c520*/  VIADD R0, R0, 0x1 ;  /* 0x0000000100007836 */ /* 0x000fca0000000000 */
[----:B------:R-:W-:-:S04]  /*c530*/  ISETP.NE.AND P1, PT, R0, 0x5, PT ;  /* 0x000000050000780c */ /* 0x000fc80003f25270 */
[----:B------:R-:W-:Y:S02]  /*c540*/  SEL R2, RZ, 0x1, P1 ;  /* 0x00000001ff027807 */ /* 0x000fe40000800000 */
[----:B------:R-:W-:Y:S02]  /*c550*/  SEL R0, R0, RZ, P1 ;  /* 0x000000ff00007207 */ /* 0x000fe40000800000 */
[----:B------:R-:W-:-:S03]  /*c560*/  LOP3.LUT R7, R7, R2, RZ, 0x3c, !PT ;  /* 0x0000000207077212 */ /* 0x000fc600078e3cff */
[----:B0-----:R-:W-:Y:S01]  /*c570*/  IMAD R9, R0, 0x8, R3 ;  /* 0x0000000800097824 */ /* 0x001fe200078e0203 */
[----:B------:R-:W-:Y:S01]  /*c580*/  SHF.L.U32 R4, R7, 0x1f, RZ ;  /* 0x0000001f07047819 */ /* 0x000fe200000006ff */
[----:B-1----:R-:W-:Y:S06]  /*c590*/  @!P0 BRA `(.L_x_312) ;  /* 0x0000000000e08947 */ /* 0x002fec0003800000 */
.L_x_324:
[----:B------:R-:W1:Y:S01]  /*c5a0*/  SYNCS.PHASECHK.TRANS64.TRYWAIT P0, [R9+URZ], R4 ;  /* 0x00000004090075a7 */ /* 0x000e62000800017f */
[----:B------:R-:W-:-:S05]  /*c5b0*/  VIADD R0, R0, 0x1 ;  /* 0x0000000100007836 */ /* 0x000fca0000000000 */
[----:B------:R-:W-:-:S04]  /*c5c0*/  ISETP.NE.AND P1, PT, R0, 0x5, PT ;  /* 0x000000050000780c */ /* 0x000fc80003f25270 */
[----:B------:R-:W-:Y:S02]  /*c5d0*/  SEL R2, RZ, 0x1, P1 ;  /* 0x00000001ff027807 */ /* 0x000fe40000800000 */
[----:B------:R-:W-:Y:S02]  /*c5e0*/  SEL R0, R0, RZ, P1 ;  /* 0x000000ff00007207 */ /* 0x000fe40000800000 */
[----:B------:R-:W-:Y:S01]  /*c5f0*/  LOP3.LUT R2, R7, R2, RZ, 0x3c, !PT ;  /* 0x0000000207027212 */ /* 0x000fe200078e3cff */
[----:B-1----:R-:W-:Y:S06]  /*c600*/  @!P0 BRA `(.L_x_313) ;  /* 0x0000000000d88947 */ /* 0x002fec0003800000 */
.L_x_325:
[----:B------:R-:W-:Y:S01]  /*c610*/  IMAD R3, R0, 0x8, R3 ;  /* 0x0000000800037824 */ /* 0x000fe200078e0203 */
[----:B------:R-:W-:-:S07]  /*c620*/  SHF.L.U32 R0, R2, 0x1f, RZ ;  /* 0x0000001f02007819 */ /* 0x000fce00000006ff */
.L_x_314:
[----:B--2---:R2:W3:Y:S02]  /*c630*/  SYNCS.PHASECHK.TRANS64.TRYWAIT P0, [R3+URZ], R0 ;  /* 0x00000000030075a7 */ /* 0x0044e4000800017f */
[----:B---3--:R-:W-:Y:S05]  /*c640*/  @!P0 NANOSLEEP.SYNCS 0x989680 ;  /* 0x009896800000895d */ /* 0x008fea0003900000 */
[----:B------:R-:W3:Y:S02]  /*c650*/  @!P0 SYNCS.PHASECHK.TRANS64 P0, [R3+URZ], R0 ;  /* 0x00000000030085a7 */ /* 0x000ee4000800007f */
[----:B---3--:R-:W-:Y:S05]  /*c660*/  @!P0 BRA `(.L_x_314) ;  /* 0xfffffffc00f08947 */ /* 0x008fea000383ffff */
.L_x_308:
[----:B------:R-:W-:Y:S05]  /*c670*/  BSYNC B0 ;  /* 0x0000000000007941 */ /* 0x000fea0003800000 */
.L_x_307:
[----:B------:R-:W-:Y:S05]  /*c680*/  EXIT ;  /* 0x000000000000794d */ /* 0x000fea0003800000 */
.L_x_21:
[----:B----4-:R4:W0:Y:S02]  /*c690*/  SYNCS.PHASECHK.TRANS64.TRYWAIT P1, [R3+URZ], R0 ;  /* 0x00000000030075a7 */ /* 0x010824000802017f */
[----:B0-----:R-:W-:Y:S05]  /*c6a0*/  @!P1 NANOSLEEP.SYNCS 0x989680 ;  /* 0x009896800000995d */ /* 0x001fea0003900000 */
[----:B------:R-:W0:Y:S02]  /*c6b0*/  @!P1 SYNCS.PHASECHK.TRANS64 P1, [R3+URZ], R0 ;  /* 0x00000000030095a7 */ /* 0x000e24000802007f */
[----:B0-----:R-:W-:Y:S05]  /*c6c0*/  @!P1 BRA `(.L_x_21) ;  /* 0xfffffffc00f09947 */ /* 0x001fea000383ffff */
[----:B------:R-:W-:Y:S05]  /*c6d0*/  BRA `(.L_x_20) ;  /* 0xffffff4c00987947 */ /* 0x000fea000383ffff */
.L_x_26:
[----:B-1----:R1:W3:Y:S02]  /*c6e0*/  SYNCS.PHASECHK.TRANS64.TRYWAIT P1, [R5+URZ], R4 ;  /* 0x00000004050075a7 */ /* 0x0022e4000802017f */
[----:B---3--:R-:W-:Y:S05]  /*c6f0*/  @!P1 NANOSLEEP.SYNCS 0x989680 ;  /* 0x009896800000995d */ /* 0x008fea0003900000 */
[----:B------:R-:W3:Y:S02]  /*c700*/  @!P1 SYNCS.PHASECHK.TRANS64 P1, [R5+URZ], R4 ;  /* 0x00000004050095a7 */ /* 0x000ee4000802007f */
[----:B---3--:R-:W-:Y:S05]  /*c710*/  @!P1 BRA `(.L_x_26) ;  /* 0xfffffffc00f09947 */ /* 0x008fea000383ffff */
[----:B------:R-:W-:Y:S05]  /*c720*/  BRA `(.L_x_25) ;  /* 0xffffff5000d87947 */ /* 0x000fea000383ffff */
.L_x_295:
[----:B------:R-:W-:Y:S01]  /*c730*/  BSSY B1, `(.L_x_315) ;  /* 0x0000006000017945 */ /* 0x000fe20003800000 */
[----:B------:R-:W-:-:S07]  /*c740*/  IMAD.MOV.U32 R15, RZ, RZ, -0x1 ;  /* 0xffffffffff0f7424 */ /* 0x000fce00078e00ff */
[----:B------:R-:W-:Y:S05]  /*c750*/  WARPSYNC.COLLECTIVE R15, `(.L_x_316) ;  /* 0x000000000f0c7348 */ /* 0x000fea0003c00000 */
[----:B------:R-:W-:Y:S02]  /*c760*/  ELECT P6, UR62, PT ;  /* 0x00000000003e782f */ /* 0x000fe400038c0000 */
[----:B------:R-:W-:Y:S01]  /*c770*/  MOV R14, UR62 ;  /* 0x0000003e000e7c02 */ /* 0x000fe20008000f00 */
[----:B------:R-:W-:Y:S10]  /*c780*/  ENDCOLLECTIVE ;  /* 0x000000000000791b */ /* 0x000ff40003800000 */
.L_x_316:
[----:B------:R-:W-:Y:S05]  /*c790*/  BSYNC B1 ;  /* 0x0000000000017941 */ /* 0x000fea0003800000 */
.L_x_315:
[----:B------:R-:W-:Y:S05]  /*c7a0*/  BRA `(.L_x_317) ;  /* 0xfffffff000147947 */ /* 0x000fea000383ffff */
.L_x_298:
[----:B0-----:R0:W1:Y:S02]  /*c7b0*/  SYNCS.PHASECHK.TRANS64.TRYWAIT P0, [R14+URZ+0x28], R7 ;  /* 0x000028070e0075a7 */ /* 0x001064000800017f */
[----:B-1----:R-:W-:Y:S05]  /*c7c0*/  @!P0 NANOSLEEP.SYNCS 0x989680 ;  /* 0x009896800000895d */ /* 0x002fea0003900000 */
[----:B------:R-:W1:Y:S02]  /*c7d0*/  @!P0 SYNCS.PHASECHK.TRANS64 P0, [R14+URZ+0x28], R7 ;  /* 0x000028070e0085a7 */ /* 0x000e64000800007f */
[----:B-1----:R-:W-:Y:S05]  /*c7e0*/  @!P0 BRA `(.L_x_298) ;  /* 0xfffffffc00f08947 */ /* 0x002fea000383ffff */
[----:B------:R-:W-:Y:S05]  /*c7f0*/  BRA `(.L_x_318) ;  /* 0xfffffff000507947 */ /* 0x000fea000383ffff */
.L_x_306:
[----:B------:R-:W-:Y:S01]  /*c800*/  BSSY B0, `(.L_x_319) ;  /* 0x0000006000007945 */ /* 0x000fe20003800000 */
[----:B------:R-:W-:-:S07]  /*c810*/  IMAD.MOV.U32 R15, RZ, RZ, -0x1 ;  /* 0xffffffffff0f7424 */ /* 0x000fce00078e00ff */
[----:B------:R-:W-:Y:S05]  /*c820*/  WARPSYNC.COLLECTIVE R15, `(.L_x_320) ;  /* 0x000000000f0c7348 */ /* 0x000fea0003c00000 */
[----:B------:R-:W-:Y:S02]  /*c830*/  ELECT P6, UR62, PT ;  /* 0x00000000003e782f */ /* 0x000fe400038c0000 */
[----:B------:R-:W-:Y:S01]  /*c840*/  MOV R14, UR62 ;  /* 0x0000003e000e7c02 */ /* 0x000fe20008000f00 */
[----:B------:R-:W-:Y:S10]  /*c850*/  ENDCOLLECTIVE ;  /* 0x000000000000791b */ /* 0x000ff40003800000 */
.L_x_320:
[----:B------:R-:W-:Y:S05]  /*c860*/  BSYNC B0 ;  /* 0x0000000000007941 */ /* 0x000fea0003800000 */
.L_x_319:
[----:B------:R-:W-:Y:S05]  /*c870*/  BRA `(.L_x_321) ;  /* 0xfffffff800ac7947 */ /* 0x000fea000383ffff */
.L_x_310:
[----:B0-----:R0:W1:Y:S02]  /*c880*/  SYNCS.PHASECHK.TRANS64.TRYWAIT P0, [R7+URZ], R2 ;  /* 0x00000002070075a7 */ /* 0x001064000800017f */
[----:B-1----:R-:W-:Y:S05]  /*c890*/  @!P0 NANOSLEEP.SYNCS 0x989680 ;  /* 0x009896800000895d */ /* 0x002fea0003900000 */
[----:B------:R-:W1:Y:S02]  /*c8a0*/  @!P0 SYNCS.PHASECHK.TRANS64 P0, [R7+URZ], R2 ;  /* 0x00000002070085a7 */ /* 0x000e64000800007f */
[----:B-1----:R-:W-:Y:S05]  /*c8b0*/  @!P0 BRA `(.L_x_310) ;  /* 0xfffffffc00f08947 */ /* 0x002fea000383ffff */
[----:B------:R-:W-:Y:S05]  /*c8c0*/  BRA `(.L_x_322) ;  /* 0xfffffff800ec7947 */ /* 0x000fea000383ffff */
.L_x_311:
[----:B0-----:R0:W1:Y:S02]  /*c8d0*/  SYNCS.PHASECHK.TRANS64.TRYWAIT P0, [R9+URZ], R4 ;  /* 0x00000004090075a7 */ /* 0x001064000800017f */
[----:B-1----:R-:W-:Y:S05]  /*c8e0*/  @!P0 NANOSLEEP.SYNCS 0x989680 ;  /* 0x009896800000895d */ /* 0x002fea0003900000 */
[----:B------:R-:W1:Y:S02]  /*c8f0*/  @!P0 SYNCS.PHASECHK.TRANS64 P0, [R9+URZ], R4 ;  /* 0x00000004090085a7 */ /* 0x000e64000800007f */
[----:B-1----:R-:W-:Y:S05]  /*c900*/  @!P0 BRA `(.L_x_311) ;  /* 0xfffffffc00f08947 */ /* 0x002fea000383ffff */
[----:B------:R-:W-:Y:S05]  /*c910*/  BRA `(.L_x_323) ;  /* 0xfffffff800fc7947 */ /* 0x000fea000383ffff */
.L_x_312:
[----:B0-----:R0:W1:Y:S02]  /*c920*/  SYNCS.PHASECHK.TRANS64.TRYWAIT P0, [R6+URZ], R5 ;  /* 0x00000005060075a7 */ /* 0x001064000800017f */
[----:B-1----:R-:W-:Y:S05]  /*c930*/  @!P0 NANOSLEEP.SYNCS 0x989680 ;  /* 0x009896800000895d */ /* 0x002fea0003900000 */
[----:B------:R-:W1:Y:S02]  /*c940*/  @!P0 SYNCS.PHASECHK.TRANS64 P0, [R6+URZ], R5 ;  /* 0x00000005060085a7 */ /* 0x000e64000800007f */
[----:B-1----:R-:W-:Y:S05]  /*c950*/  @!P0 BRA `(.L_x_312) ;  /* 0xfffffffc00f08947 */ /* 0x002fea000383ffff */
[----:B------:R-:W-:Y:S05]  /*c960*/  BRA `(.L_x_324) ;  /* 0xfffffffc000c7947 */ /* 0x000fea000383ffff */
.L_x_313:
[----:B-1----:R1:W2:Y:S02]  /*c970*/  SYNCS.PHASECHK.TRANS64.TRYWAIT P0, [R9+URZ], R4 ;  /* 0x00000004090075a7 */ /* 0x0022a4000800017f */
[----:B--2---:R-:W-:Y:S05]  /*c980*/  @!P0 NANOSLEEP.SYNCS 0x989680 ;  /* 0x009896800000895d */ /* 0x004fea0003900000 */
[----:B------:R-:W2:Y:S02]  /*c990*/  @!P0 SYNCS.PHASECHK.TRANS64 P0, [R9+URZ], R4 ;  /* 0x00000004090085a7 */ /* 0x000ea4000800007f */
[----:B--2---:R-:W-:Y:S05]  /*c9a0*/  @!P0 BRA `(.L_x_313) ;  /* 0xfffffffc00f08947 */ /* 0x004fea000383ffff */
[----:B------:R-:W-:Y:S05]  /*c9b0*/  BRA `(.L_x_325) ;  /* 0xfffffffc00147947 */ /* 0x000fea000383ffff */
.L_x_326:
[----:B------:R-:W-:-:S00]  /*c9c0*/  BRA `(.L_x_326) ;  /* 0xfffffffc00fc7947 */ /* 0x000fc0000383ffff */
[----:B------:R-:W-:-:S00]  /*c9d0*/  NOP ;  /* 0x0000000000007918 */ /* 0x000fc00000000000 */
        /* <DEDUP_REMOVED lines=10> */
.L_x_327:


//--------------------- .nv.global.init           --------------------------
	.section	.nv.global.init,"aw",@progbits
.nv.global.init:
	.type		$str$22,@object
	.size		$str$22,($str$23 - $str$22)
$str$22:
        /*0000*/ 	.byte	0x6b, 0x5f, 0x74, 0x69, 0x6c, 0x65, 0x5f, 0x63, 0x6f, 0x75, 0x6e, 0x74, 0x20, 0x3e, 0x3d, 0x20
        /*0010*/ 	.byte	0x31, 0x00
	.type		$str$23,@object
	.size		$str$23,(__unnamed_1 - $str$23)
$str$23:
        /*0012*/ 	.byte	0x2f, 0x74, 0x6d, 0x70, 0x2f, 0x63, 0x75, 0x74, 0x6c, 0x61, 0x73, 0x73, 0x5f, 0x73, 0x77, 0x65
        /*0022*/ 	.byte	0x65, 0x70, 0x5f, 0x73, 0x72, 0x63, 0x2f, 0x69, 0x6e, 0x63, 0x6c, 0x75, 0x64, 0x65, 0x2f, 0x63
        /*0032*/ 	.byte	0x75, 0x74, 0x6c, 0x61, 0x73, 0x73, 0x2f, 0x67, 0x65, 0x6d, 0x6d, 0x2f, 0x63, 0x6f, 0x6c, 0x6c
        /*0042*/ 	.byte	0x65, 0x63, 0x74, 0x69, 0x76, 0x65, 0x2f, 0x73, 0x6d, 0x39, 0x30, 0x5f, 0x6d, 0x6d, 0x61, 0x5f
        /*0052*/ 	.byte	0x74, 0x6d, 0x61, 0x5f, 0x67, 0x6d, 0x6d, 0x61, 0x5f, 0x73, 0x73, 0x5f, 0x77, 0x61, 0x72, 0x70
        /*0062*/ 	.byte	0x73, 0x70, 0x65, 0x63, 0x69, 0x61, 0x6c, 0x69, 0x7a, 0x65, 0x64, 0x2e, 0x68, 0x70, 0x70, 0x00
	.type		__unnamed_1,@object
	.size		__unnamed_1,(.L_0 - __unnamed_1)
__unnamed_1:
        /*0072*/ 	.byte	0x76, 0x6f, 0x69, 0x64, 0x20, 0x63, 0x75, 0x74, 0x6c, 0x61, 0x73, 0x73, 0x3a, 0x3a, 0x67, 0x65
        /* <DEDUP_REMOVED lines=181> */
        /*0bd2*/ 	.byte	0x00
.L_0:


//--------------------- .nv.shared._ZN7cutlass13device_kernelINS_4gemm6kernel13GemmUniversalIN4cute5tupleIJiiiiEEENS1_10collective13CollectiveMmaINS1_34MainloopSm90TmaGmmaWarpSpecializedILi5ENS5_IJNS4_1CILi2EEESB_NSA_ILi1EEEEEENS1_35KernelTmaWarpSpecializedCooperativeEEENS5_IJNSA_ILi256EEENSA_ILi128EEENSA_ILi64EEEEEENS_6half_tENS5_IJlSC_lEEESK_SL_NS4_8TiledMMAINS4_8MMA_AtomIJNS4_4SM904GMMA26MMA_64x128x16_F32F16F16_SSILNSP_5MajorE0ELSR_0ELNSP_7ScaleInE1ELSS_1EEEEEENS4_6LayoutINS5_IJSB_SC_SC_EEENS5_IJSC_NSA_ILi0EEESX_EEEEENS5_IJNS4_10UnderscoreES10_S10_EEEEENS4_23SM90_TMA_LOAD_MULTICASTENS4_14ComposedLayoutINS4_7SwizzleILi3ELi4ELi3EEENS4_18smem_ptr_flag_bitsILi16EEENSV_INS5_IJNSA_ILi8EEESI_EEENS5_IJSI_SC_EEEEEEEvNS4_8identityES13_S1D_vS1E_EENS_8epilogue10collective6detail29Sm90TmaWarpSpecializedAdapterINS1H_15DefaultEpilogueISK_SL_SL_NS1G_6thread17LinearCombinationISK_Li1EffLNS1L_9ScaleType4KindE0ELNS_15FloatRoundStyleE2ESK_EENS1_15EpilogueDefaultEEEEEvvEEEEvNT_6ParamsE --------------------------
	.section	.nv.shared._ZN7cutlass13device_kernelINS_4gemm6kernel13GemmUniversalIN4cute5tupleIJiiiiEEENS1_10collective13CollectiveMmaINS1_34MainloopSm90TmaGmmaWarpSpecializedILi5ENS5_IJNS4_1CILi2EEESB_NSA_ILi1EEEEEENS1_35KernelTmaWarpSpecializedCooperativeEEENS5_IJNSA_ILi256EEENSA_ILi128EEENSA_ILi64EEEEEENS_6half_tENS5_IJlSC_lEEESK_SL_NS4_8TiledMMAINS4_8MMA_AtomIJNS4_4SM904GMMA26MMA_64x128x16_F32F16F16_SSILNSP_5MajorE0ELSR_0ELNSP_7ScaleInE1ELSS_1EEEEEENS4_6LayoutINS5_IJSB_SC_SC_EEENS5_IJSC_NSA_ILi0EEESX_EEEEENS5_IJNS4_10UnderscoreES10_S10_EEEEENS4_23SM90_TMA_LOAD_MULTICASTENS4_14ComposedLayoutINS4_7SwizzleILi3ELi4ELi3EEENS4_18smem_ptr_flag_bitsILi16EEENSV_INS5_IJNSA_ILi8EEESI_EEENS5_IJSI_SC_EEEEEEEvNS4_8identityES13_S1D_vS1E_EENS_8epilogue10collective6detail29Sm90TmaWarpSpecializedAdapterINS1H_15DefaultEpilogueISK_SL_SL_NS1G_6thread17LinearCombinationISK_Li1EffLNS1L_9ScaleType4KindE0ELNS_15FloatRoundStyleE2ESK_EENS1_15EpilogueDefaultEEEEEvvEEEEvNT_6ParamsE,"aw",@nobits
	.sectionflags	@""
	.align	16
	.zero		1024


//--------------------- .nv.shared.reserved.0     --------------------------
	.section	.nv.shared.reserved.0,"aw",@nobits
	.weak		__nv_reservedSMEM_offset_0_alias
	.size		__nv_reservedSMEM_offset_0_alias, 0, 0
	.other		__nv_reservedSMEM_offset_0_alias,@"STO_CUDA_RESERVED_SHARED STV_DEFAULT"
__nv_reservedSMEM_offset_0_alias:
	.zero		0


//--------------------- .nv.global                --------------------------
	.section	.nv.global,"aw",@nobits
.nv.global:
	.type		_ZN39_INTERNAL_be6714d3_4_k_cu_93c9eb07_41894cute1_E,@object
	.size		_ZN39_INTERNAL_be6714d3_4_k_cu_93c9eb07_41894cute1_E,(_ZN39_INTERNAL_be6714d3_4_k_cu_93c9eb07_41894cuda3std3__45__cpo6cbeginE - _ZN39_INTERNAL_be6714d3_4_k_cu_93c9eb07_41894cute1_E)
_ZN39_INTERNAL_be6714d3_4_k_cu_93c9eb07_41894cute1_E:
	.zero		1
	.type		_ZN39_INTERNAL_be6714d3_4_k_cu_93c9eb07_41894cuda3std3__45__cpo6cbeginE,@object
	.size		_ZN39_INTERNAL_be6714d3_4_k_cu_93c9eb07_41894cuda3std3__45__cpo6cbeginE,(_ZN39_INTERNAL_be6714d3_4_k_cu_93c9eb07_41894cuda3std3__48in_placeE - _ZN39_INTERNAL_be6714d3_4_k_cu_93c9eb07_41894cuda3std3__45__cpo6cbeginE)
_ZN39_INTERNAL_be6714d3_4_k_cu_93c9eb07_41894cuda3std3__45__cpo6cbeginE:
	.zero		1
	.type		_ZN39_INTERNAL_be6714d3_4_k_cu_93c9eb07_41894cuda3std3__48in_placeE,@object
	.size		_ZN39_INTERNAL_be6714d3_4_k_cu_93c9eb07_41894cuda3std3__48in_placeE,(_ZN39_INTERNAL_be6714d3_4_k_cu_93c9eb07_41894cuda3std6ranges3__45__cpo9iter_moveE - _ZN39_INTERNAL_be6714d3_4_k_cu_93c9eb07_41894cuda3std3__48in_placeE)
_ZN39_INTERNAL_be6714d3_4_k_cu_93c9eb07_41894cuda3std3__48in_placeE:
	.zero		1
	.type		_ZN39_INTERNAL_be6714d3_4_k_cu_93c9eb07_41894cuda3std6ranges3__45__cpo9iter_moveE,@object
	.size		_ZN39_INTERNAL_be6714d3_4_k_cu_93c9eb07_41894cuda3std6ranges3__45__cpo9iter_moveE,(_ZN39_INTERNAL_be6714d3_4_k_cu_93c9eb07_41894cuda3std3__45__cpo5beginE - _ZN39_INTERNAL_be6714d3_4_k_cu_93c9eb07_41894cuda3std6ranges3__45__cpo9iter_moveE)
_ZN39_INTERNAL_be6714d3_4_k_cu_93c9eb07_41894cuda3std6ranges3__45__cpo9iter_moveE:
	.zero		1
	.type		_ZN39_INTERNAL_be6714d3_4_k_cu_93c9eb07_41894cuda3std3__45__cpo5beginE,@object
	.size		_ZN39_INTERNAL_be6714d3_4_k_cu_93c9eb07_41894cuda3std3__45__cpo5beginE,(_ZN39_INTERNAL_be6714d3_4_k_cu_93c9eb07_41894cuda3std3__441_GLOBAL__N__be6714d3_4_k_cu_93c9eb07_41896ignoreE - _ZN39_INTERNAL_be6714d3_4_k_cu_93c9eb07_41894cuda3std3__45__cpo5beginE)
_ZN39_INTERNAL_be6714d3_4_k_cu_93c9eb07_41894cuda3std3__45__cpo5beginE:
	.zero		1
	.type		_ZN39_INTERNAL_be6714d3_4_k_cu_93c9eb07_41894cuda3std3__441_GLOBAL__N__be6714d3_4_k_cu_93c9eb07_41896ignoreE,@object
	.size		_ZN39_INTERNAL_be6714d3_4_k_cu_93c9eb07_41894cuda3std3__441_GLOBAL__N__be6714d3_4_k_cu_93c9eb07_41896ignoreE,(_ZN39_INTERNAL_be6714d3_4_k_cu_93c9eb07_41894cute7productE - _ZN39_INTERNAL_be6714d3_4_k_cu_93c9eb07_41894cuda3std3__441_GLOBAL__N__be6714d3_4_k_cu_93c9eb07_41896ignoreE)
_ZN39_INTERNAL_be6714d3_4_k_cu_93c9eb07_41894cuda3std3__441_GLOBAL__N__be6714d3_4_k_cu_93c9eb07_41896ignoreE:
	.zero		1
	.type		_ZN39_INTERNAL_be6714d3_4_k_cu_93c9eb07_41894cute7productE,@object
	.size		_ZN39_INTERNAL_be6714d3_4_k_cu_93c9eb07_41894cute7productE,(_ZN39_INTERNAL_be6714d3_4_k_cu_93c9eb07_41894cuda3std3__45__cpo3endE - _ZN39_INTERNAL_be6714d3_4_k_cu_93c9eb07_41894cute7productE)
_ZN39_INTERNAL_be6714d3_4_k_cu_93c9eb07_41894cute7productE:
	.zero		1
	.type		_ZN39_INTERNAL_be6714d3_4_k_cu_93c9eb07_41894cuda3std3__45__cpo3endE,@object
	.size		_ZN39_INTERNAL_be6714d3_4_k_cu_93c9eb07_41894cuda3std3__45__cpo3endE,(_ZN39_INTERNAL_be6714d3_4_k_cu_93c9eb07_41894cuda3std3__419piecewise_constructE - _ZN39_INTERNAL_be6714d3_4_k_cu_93c9eb07_41894cuda3std3__45__cpo3endE)
_ZN39_INTERNAL_be6714d3_4_k_cu_93c9eb07_41894cuda3std3__45__cpo3endE:
	.zero		1
	.type		_ZN39_INTERNAL_be6714d3_4_k_cu_93c9eb07_41894cuda3std3__419piecewise_constructE,@object
	.size		_ZN39_INTERNAL_be6714d3_4_k_cu_93c9eb07_41894cuda3std3__419piecewise_constructE,(_ZN39_INTERNAL_be6714d3_4_k_cu_93c9eb07_41894cuda3std3__45__cpo4cendE - _ZN39_INTERNAL_be6714d3_4_k_cu_93c9eb07_41894cuda3std3__419piecewise_constructE)
_ZN39_INTERNAL_be6714d3_4_k_cu_93c9eb07_41894cuda3std3__419piecewise_constructE:
	.zero		1
	.type		_ZN39_INTERNAL_be6714d3_4_k_cu_93c9eb07_41894cuda3std3__45__cpo4cendE,@object
	.size		_ZN39_INTERNAL_be6714d3_4_k_cu_93c9eb07_41894cuda3std3__45__cpo4cendE,(_ZN39_INTERNAL_be6714d3_4_k_cu_93c9eb07_41894cuda3std6ranges3__45__cpo4swapE - _ZN39_INTERNAL_be6714d3_4_k_cu_93c9eb07_41894cuda3std3__45__cpo4cendE)
_ZN39_INTERNAL_be6714d3_4_k_cu_93c9eb07_41894cuda3std3__45__cpo4cendE:
	.zero		1
	.type		_ZN39_INTERNAL_be6714d3_4_k_cu_93c9eb07_41894cuda3std6ranges3__45__cpo4swapE,@object
	.size		_ZN39_INTERNAL_be6714d3_4_k_cu_93c9eb07_41894cuda3std6ranges3__45__cpo4swapE,(.L_8 - _ZN39_INTERNAL_be6714d3_4_k_cu_93c9eb07_41894cuda3std6ranges3__45__cpo4swapE)
_ZN39_INTERNAL_be6714d3_4_k_cu_93c9eb07_41894cuda3std6ranges3__45__cpo4swapE:
	.zero		1
.L_8:


//--------------------- .nv.constant0._ZN7cutlass13device_kernelINS_4gemm6kernel13GemmUniversalIN4cute5tupleIJiiiiEEENS1_10collective13CollectiveMmaINS1_34MainloopSm90TmaGmmaWarpSpecializedILi5ENS5_IJNS4_1CILi2EEESB_NSA_ILi1EEEEEENS1_35KernelTmaWarpSpecializedCooperativeEEENS5_IJNSA_ILi256EEENSA_ILi128EEENSA_ILi64EEEEEENS_6half_tENS5_IJlSC_lEEESK_SL_NS4_8TiledMMAINS4_8MMA_AtomIJNS4_4SM904GMMA26MMA_64x128x16_F32F16F16_SSILNSP_5MajorE0ELSR_0ELNSP_7ScaleInE1ELSS_1EEEEEENS4_6LayoutINS5_IJSB_SC_SC_EEENS5_IJSC_NSA_ILi0EEESX_EEEEENS5_IJNS4_10UnderscoreES10_S10_EEEEENS4_23SM90_TMA_LOAD_MULTICASTENS4_14ComposedLayoutINS4_7SwizzleILi3ELi4ELi3EEENS4_18smem_ptr_flag_bitsILi16EEENSV_INS5_IJNSA_ILi8EEESI_EEENS5_IJSI_SC_EEEEEEEvNS4_8identityES13_S1D_vS1E_EENS_8epilogue10collective6detail29Sm90TmaWarpSpecializedAdapterINS1H_15DefaultEpilogueISK_SL_SL_NS1G_6thread17LinearCombinationISK_Li1EffLNS1L_9ScaleType4KindE0ELNS_15FloatRoundStyleE2ESK_EENS1_15EpilogueDefaultEEEEEvvEEEEvNT_6ParamsE --------------------------
	.section	.nv.constant0._ZN7cutlass13device_kernelINS_4gemm6kernel13GemmUniversalIN4cute5tupleIJiiiiEEENS1_10collective13CollectiveMmaINS1_34MainloopSm90TmaGmmaWarpSpecializedILi5ENS5_IJNS4_1CILi2EEESB_NSA_ILi1EEEEEENS1_35KernelTmaWarpSpecializedCooperativeEEENS5_IJNSA_ILi256EEENSA_ILi128EEENSA_ILi64EEEEEENS_6half_tENS5_IJlSC_lEEESK_SL_NS4_8TiledMMAINS4_8MMA_AtomIJNS4_4SM904GMMA26MMA_64x128x16_F32F16F16_SSILNSP_5MajorE0ELSR_0ELNSP_7ScaleInE1ELSS_1EEEEEENS4_6LayoutINS5_IJSB_SC_SC_EEENS5_IJSC_NSA_ILi0EEESX_EEEEENS5_IJNS4_10UnderscoreES10_S10_EEEEENS4_23SM90_TMA_LOAD_MULTICASTENS4_14ComposedLayoutINS4_7SwizzleILi3ELi4ELi3EEENS4_18smem_ptr_flag_bitsILi16EEENSV_INS5_IJNSA_ILi8EEESI_EEENS5_IJSI_SC_EEEEEEEvNS4_8identityES13_S1D_vS1E_EENS_8epilogue10collective6detail29Sm90TmaWarpSpecializedAdapterINS1H_15DefaultEpilogueISK_SL_SL_NS1G_6thread17LinearCombinationISK_Li1EffLNS1L_9ScaleType4KindE0ELNS_15FloatRoundStyleE2ESK_EENS1_15EpilogueDefaultEEEEEvvEEEEvNT_6ParamsE,"a",@progbits
	.sectionflags	@""
	.align	4
.nv.constant0._ZN7cutlass13device_kernelINS_4gemm6kernel13GemmUniversalIN4cute5tupleIJiiiiEEENS1_10collective13CollectiveMmaINS1_34MainloopSm90TmaGmmaWarpSpecializedILi5ENS5_IJNS4_1CILi2EEESB_NSA_ILi1EEEEEENS1_35KernelTmaWarpSpecializedCooperativeEEENS5_IJNSA_ILi256EEENSA_ILi128EEENSA_ILi64EEEEEENS_6half_tENS5_IJlSC_lEEESK_SL_NS4_8TiledMMAINS4_8MMA_AtomIJNS4_4SM904GMMA26MMA_64x128x16_F32F16F16_SSILNSP_5MajorE0ELSR_0ELNSP_7ScaleInE1ELSS_1EEEEEENS4_6LayoutINS5_IJSB_SC_SC_EEENS5_IJSC_NSA_ILi0EEESX_EEEEENS5_IJNS4_10UnderscoreES10_S10_EEEEENS4_23SM90_TMA_LOAD_MULTICASTENS4_14ComposedLayoutINS4_7SwizzleILi3ELi4ELi3EEENS4_18smem_ptr_flag_bitsILi16EEENSV_INS5_IJNSA_ILi8EEESI_EEENS5_IJSI_SC_EEEEEEEvNS4_8identityES13_S1D_vS1E_EENS_8epilogue10collective6detail29Sm90TmaWarpSpecializedAdapterINS1H_15DefaultEpilogueISK_SL_SL_NS1G_6thread17LinearCombinationISK_Li1EffLNS1L_9ScaleType4KindE0ELNS_15FloatRoundStyleE2ESK_EENS1_15EpilogueDefaultEEEEEvvEEEEvNT_6ParamsE:
	.zero		1664


//--------------------- SYMBOLS --------------------------

	.type		.nv.reservedSmem.offset0,@object
	.size		.nv.reservedSmem.offset0,0x4
	.type		__assertfail,@function
